//
// Generated by NVIDIA NVVM Compiler
//
// Compiler Build ID: CL-36424714
// Cuda compilation tools, release 13.0, V13.0.88
// Based on NVVM 20.0.0
//

.version 9.0
.target sm_100
.address_size 64

	// .globl	_Z7wmma_v1P6__halfS0_S0_iii
// _ZZ7wmma_v1P6__halfS0_S0_iiiE8shared_a has been demoted
// _ZZ7wmma_v1P6__halfS0_S0_iiiE8shared_b has been demoted

.visible .entry _Z7wmma_v1P6__halfS0_S0_iii(
	.param .u64 .ptr .align 1 _Z7wmma_v1P6__halfS0_S0_iii_param_0,
	.param .u64 .ptr .align 1 _Z7wmma_v1P6__halfS0_S0_iii_param_1,
	.param .u64 .ptr .align 1 _Z7wmma_v1P6__halfS0_S0_iii_param_2,
	.param .u32 _Z7wmma_v1P6__halfS0_S0_iii_param_3,
	.param .u32 _Z7wmma_v1P6__halfS0_S0_iii_param_4,
	.param .u32 _Z7wmma_v1P6__halfS0_S0_iii_param_5
)
{
	.reg .pred 	%p<8>;
	.reg .b16 	%rs<2>;
	.reg .b32 	%r<1001>;
	.reg .b32 	%f<57>;
	.reg .b64 	%rd<55>;
	.reg .b64 	%fd<2>;
	// demoted variable
	.shared .align 2 .b8 _ZZ7wmma_v1P6__halfS0_S0_iiiE8shared_a[4096];
	// demoted variable
	.shared .align 2 .b8 _ZZ7wmma_v1P6__halfS0_S0_iiiE8shared_b[4096];
	ld.param.u32 	%r257, [_Z7wmma_v1P6__halfS0_S0_iii_param_5];
	mov.f64 	%fd1, 0d0000000000000000;
	// begin inline asm
	{  cvt.rn.f16.f64 %rs1, %fd1;}

	// end inline asm
	mov.b32 	%r969, {%rs1, %rs1};
	mov.u32 	%r258, %tid.y;
	mov.u32 	%r259, %ntid.x;
	mov.u32 	%r260, %tid.x;
	mad.lo.s32 	%r261, %r258, %r259, %r260;
	shr.u32 	%r2, %r261, 1;
	shl.b32 	%r262, %r261, 3;
	and.b32  	%r3, %r262, 120;
	mov.u32 	%r263, %ctaid.y;
	shl.b32 	%r4, %r263, 7;
	mov.u32 	%r264, %ctaid.x;
	shl.b32 	%r5, %r264, 7;
	or.b32  	%r865, %r3, %r5;
	shr.s32 	%r265, %r257, 31;
	shr.u32 	%r266, %r265, 28;
	add.s32 	%r267, %r257, %r266;
	shr.s32 	%r7, %r267, 4;
	setp.lt.s32 	%p1, %r257, 16;
	mov.u32 	%r970, %r969;
	mov.u32 	%r971, %r969;
	mov.u32 	%r972, %r969;
	mov.u32 	%r973, %r969;
	mov.u32 	%r974, %r969;
	mov.u32 	%r975, %r969;
	mov.u32 	%r976, %r969;
	mov.u32 	%r977, %r969;
	mov.u32 	%r978, %r969;
	mov.u32 	%r979, %r969;
	mov.u32 	%r980, %r969;
	mov.u32 	%r981, %r969;
	mov.u32 	%r982, %r969;
	mov.u32 	%r983, %r969;
	mov.u32 	%r984, %r969;
	mov.u32 	%r985, %r969;
	mov.u32 	%r986, %r969;
	mov.u32 	%r987, %r969;
	mov.u32 	%r988, %r969;
	mov.u32 	%r989, %r969;
	mov.u32 	%r990, %r969;
	mov.u32 	%r991, %r969;
	mov.u32 	%r992, %r969;
	mov.u32 	%r993, %r969;
	mov.u32 	%r994, %r969;
	mov.u32 	%r995, %r969;
	mov.u32 	%r996, %r969;
	mov.u32 	%r997, %r969;
	mov.u32 	%r998, %r969;
	mov.u32 	%r999, %r969;
	mov.u32 	%r1000, %r969;
	@%p1 bra 	$L__BB0_9;
	add.s32 	%r269, %r4, %r2;
	mul.lo.s32 	%r8, %r257, %r269;
	add.s32 	%r270, %r7, -1;
	setp.lt.u32 	%p2, %r270, 3;
	mov.b32 	%r968, 0;
	mov.u32 	%r970, %r969;
	mov.u32 	%r971, %r969;
	mov.u32 	%r972, %r969;
	mov.u32 	%r973, %r969;
	mov.u32 	%r974, %r969;
	mov.u32 	%r975, %r969;
	mov.u32 	%r976, %r969;
	mov.u32 	%r977, %r969;
	mov.u32 	%r978, %r969;
	mov.u32 	%r979, %r969;
	mov.u32 	%r980, %r969;
	mov.u32 	%r981, %r969;
	mov.u32 	%r982, %r969;
	mov.u32 	%r983, %r969;
	mov.u32 	%r984, %r969;
	mov.u32 	%r985, %r969;
	mov.u32 	%r986, %r969;
	mov.u32 	%r987, %r969;
	mov.u32 	%r988, %r969;
	mov.u32 	%r989, %r969;
	mov.u32 	%r990, %r969;
	mov.u32 	%r991, %r969;
	mov.u32 	%r992, %r969;
	mov.u32 	%r993, %r969;
	mov.u32 	%r994, %r969;
	mov.u32 	%r995, %r969;
	mov.u32 	%r996, %r969;
	mov.u32 	%r997, %r969;
	mov.u32 	%r998, %r969;
	mov.u32 	%r999, %r969;
	mov.u32 	%r1000, %r969;
	@%p2 bra 	$L__BB0_4;
	ld.param.u32 	%r859, [_Z7wmma_v1P6__halfS0_S0_iii_param_4];
	and.b32  	%r272, %r7, 134217724;
	neg.s32 	%r870, %r272;
	shl.b32 	%r273, %r859, 5;
	add.s32 	%r274, %r5, %r273;
	add.s32 	%r868, %r274, %r3;
	mad.lo.s32 	%r275, %r859, 48, %r5;
	add.s32 	%r867, %r275, %r3;
	shl.b32 	%r276, %r859, 4;
	add.s32 	%r277, %r5, %r276;
	add.s32 	%r866, %r277, %r3;
	mov.b32 	%r869, 0;
	cvt.u64.u32 	%rd10, %r8;
	mov.u32 	%r864, %r8;
	mov.u32 	%r970, %r969;
	mov.u32 	%r971, %r969;
	mov.u32 	%r972, %r969;
	mov.u32 	%r973, %r969;
	mov.u32 	%r974, %r969;
	mov.u32 	%r975, %r969;
	mov.u32 	%r976, %r969;
	mov.u32 	%r977, %r969;
	mov.u32 	%r978, %r969;
	mov.u32 	%r979, %r969;
	mov.u32 	%r980, %r969;
	mov.u32 	%r981, %r969;
	mov.u32 	%r982, %r969;
	mov.u32 	%r983, %r969;
	mov.u32 	%r984, %r969;
	mov.u32 	%r985, %r969;
	mov.u32 	%r986, %r969;
	mov.u32 	%r987, %r969;
	mov.u32 	%r988, %r969;
	mov.u32 	%r989, %r969;
	mov.u32 	%r990, %r969;
	mov.u32 	%r991, %r969;
	mov.u32 	%r992, %r969;
	mov.u32 	%r993, %r969;
	mov.u32 	%r994, %r969;
	mov.u32 	%r995, %r969;
	mov.u32 	%r996, %r969;
	mov.u32 	%r997, %r969;
	mov.u32 	%r998, %r969;
	mov.u32 	%r999, %r969;
	mov.u32 	%r1000, %r969;
$L__BB0_3:
	.pragma "nounroll";
	ld.param.u32 	%r860, [_Z7wmma_v1P6__halfS0_S0_iii_param_4];
	ld.param.u64 	%rd51, [_Z7wmma_v1P6__halfS0_S0_iii_param_1];
	ld.param.u64 	%rd48, [_Z7wmma_v1P6__halfS0_S0_iii_param_0];
	and.b32  	%r968, %r7, 134217724;
	cvta.to.global.u64 	%rd4, %rd48;
	mul.wide.u32 	%rd5, %r864, 2;
	add.s64 	%rd6, %rd4, %rd5;
	ld.global.v4.f32 	{%f1, %f2, %f3, %f4}, [%rd6];
	mov.u32 	%r278, %tid.y;
	mov.u32 	%r279, %ntid.x;
	mov.u32 	%r280, %tid.x;
	mad.lo.s32 	%r281, %r278, %r279, %r280;
	shl.b32 	%r282, %r281, 4;
	and.b32  	%r283, %r282, -32;
	mov.u32 	%r284, _ZZ7wmma_v1P6__halfS0_S0_iiiE8shared_a;
	add.s32 	%r285, %r284, %r283;
	and.b32  	%r286, %r282, 16;
	add.s32 	%r287, %r285, %r286;
	st.shared.v4.f32 	[%r287], {%f1, %f2, %f3, %f4};
	cvta.to.global.u64 	%rd7, %rd51;
	mul.wide.s32 	%rd8, %r865, 2;
	add.s64 	%rd9, %rd7, %rd8;
	ld.global.v4.f32 	{%f5, %f6, %f7, %f8}, [%rd9];
	and.b32  	%r288, %r282, -256;
	mov.u32 	%r289, _ZZ7wmma_v1P6__halfS0_S0_iiiE8shared_b;
	add.s32 	%r290, %r289, %r288;
	and.b32  	%r291, %r282, 240;
	add.s32 	%r292, %r290, %r291;
	st.shared.v4.f32 	[%r292], {%f5, %f6, %f7, %f8};
	bar.sync 	0;
	shl.b32 	%r293, %r281, 5;
	and.b32  	%r294, %r293, 3072;
	add.s32 	%r295, %r284, %r294;
	mov.b32 	%r296, 16;
	wmma.load.a.sync.aligned.row.m16n16k16.shared.f16 	{%r297, %r298, %r299, %r300, %r301, %r302, %r303, %r304}, [%r295], %r296;
	add.s32 	%r305, %r295, 512;
	wmma.load.a.sync.aligned.row.m16n16k16.shared.f16 	{%r306, %r307, %r308, %r309, %r310, %r311, %r312, %r313}, [%r305], %r296;
	and.b32  	%r314, %r281, 4194176;
	add.s32 	%r315, %r289, %r314;
	mov.b32 	%r316, 128;
	wmma.load.b.sync.aligned.row.m16n16k16.shared.f16 	{%r317, %r318, %r319, %r320, %r321, %r322, %r323, %r324}, [%r315], %r316;
	add.s32 	%r325, %r315, 32;
	wmma.load.b.sync.aligned.row.m16n16k16.shared.f16 	{%r326, %r327, %r328, %r329, %r330, %r331, %r332, %r333}, [%r325], %r316;
	add.s32 	%r334, %r315, 64;
	wmma.load.b.sync.aligned.row.m16n16k16.shared.f16 	{%r335, %r336, %r337, %r338, %r339, %r340, %r341, %r342}, [%r334], %r316;
	add.s32 	%r343, %r315, 96;
	wmma.load.b.sync.aligned.row.m16n16k16.shared.f16 	{%r344, %r345, %r346, %r347, %r348, %r349, %r350, %r351}, [%r343], %r316;
	wmma.mma.sync.aligned.row.row.m16n16k16.f16.f16 {%r352, %r353, %r354, %r355}, {%r297, %r298, %r299, %r300, %r301, %r302, %r303, %r304}, {%r317, %r318, %r319, %r320, %r321, %r322, %r323, %r324}, {%r1000, %r999, %r998, %r997};
	wmma.mma.sync.aligned.row.row.m16n16k16.f16.f16 {%r356, %r357, %r358, %r359}, {%r297, %r298, %r299, %r300, %r301, %r302, %r303, %r304}, {%r326, %r327, %r328, %r329, %r330, %r331, %r332, %r333}, {%r996, %r995, %r994, %r993};
	wmma.mma.sync.aligned.row.row.m16n16k16.f16.f16 {%r360, %r361, %r362, %r363}, {%r297, %r298, %r299, %r300, %r301, %r302, %r303, %r304}, {%r335, %r336, %r337, %r338, %r339, %r340, %r341, %r342}, {%r992, %r991, %r990, %r989};
	wmma.mma.sync.aligned.row.row.m16n16k16.f16.f16 {%r364, %r365, %r366, %r367}, {%r297, %r298, %r299, %r300, %r301, %r302, %r303, %r304}, {%r344, %r345, %r346, %r347, %r348, %r349, %r350, %r351}, {%r988, %r987, %r986, %r985};
	wmma.mma.sync.aligned.row.row.m16n16k16.f16.f16 {%r368, %r369, %r370, %r371}, {%r306, %r307, %r308, %r309, %r310, %r311, %r312, %r313}, {%r317, %r318, %r319, %r320, %r321, %r322, %r323, %r324}, {%r984, %r983, %r982, %r981};
	wmma.mma.sync.aligned.row.row.m16n16k16.f16.f16 {%r372, %r373, %r374, %r375}, {%r306, %r307, %r308, %r309, %r310, %r311, %r312, %r313}, {%r326, %r327, %r328, %r329, %r330, %r331, %r332, %r333}, {%r980, %r979, %r978, %r977};
	wmma.mma.sync.aligned.row.row.m16n16k16.f16.f16 {%r376, %r377, %r378, %r379}, {%r306, %r307, %r308, %r309, %r310, %r311, %r312, %r313}, {%r335, %r336, %r337, %r338, %r339, %r340, %r341, %r342}, {%r976, %r975, %r974, %r973};
	wmma.mma.sync.aligned.row.row.m16n16k16.f16.f16 {%r380, %r381, %r382, %r383}, {%r306, %r307, %r308, %r309, %r310, %r311, %r312, %r313}, {%r344, %r345, %r346, %r347, %r348, %r349, %r350, %r351}, {%r972, %r971, %r970, %r969};
	bar.sync 	0;
	cvt.u64.u32 	%rd11, %r869;
	add.s64 	%rd12, %rd11, %rd10;
	shl.b64 	%rd13, %rd12, 1;
	add.s64 	%rd14, %rd4, %rd13;
	ld.global.v4.f32 	{%f9, %f10, %f11, %f12}, [%rd14+32];
	st.shared.v4.f32 	[%r287], {%f9, %f10, %f11, %f12};
	mul.wide.s32 	%rd15, %r866, 2;
	add.s64 	%rd16, %rd7, %rd15;
	ld.global.v4.f32 	{%f13, %f14, %f15, %f16}, [%rd16];
	st.shared.v4.f32 	[%r292], {%f13, %f14, %f15, %f16};
	bar.sync 	0;
	wmma.load.a.sync.aligned.row.m16n16k16.shared.f16 	{%r384, %r385, %r386, %r387, %r388, %r389, %r390, %r391}, [%r295], %r296;
	wmma.load.a.sync.aligned.row.m16n16k16.shared.f16 	{%r392, %r393, %r394, %r395, %r396, %r397, %r398, %r399}, [%r305], %r296;
	wmma.load.b.sync.aligned.row.m16n16k16.shared.f16 	{%r400, %r401, %r402, %r403, %r404, %r405, %r406, %r407}, [%r315], %r316;
	wmma.load.b.sync.aligned.row.m16n16k16.shared.f16 	{%r408, %r409, %r410, %r411, %r412, %r413, %r414, %r415}, [%r325], %r316;
	wmma.load.b.sync.aligned.row.m16n16k16.shared.f16 	{%r416, %r417, %r418, %r419, %r420, %r421, %r422, %r423}, [%r334], %r316;
	wmma.load.b.sync.aligned.row.m16n16k16.shared.f16 	{%r424, %r425, %r426, %r427, %r428, %r429, %r430, %r431}, [%r343], %r316;
	wmma.mma.sync.aligned.row.row.m16n16k16.f16.f16 {%r432, %r433, %r434, %r435}, {%r384, %r385, %r386, %r387, %r388, %r389, %r390, %r391}, {%r400, %r401, %r402, %r403, %r404, %r405, %r406, %r407}, {%r352, %r353, %r354, %r355};
	wmma.mma.sync.aligned.row.row.m16n16k16.f16.f16 {%r436, %r437, %r438, %r439}, {%r384, %r385, %r386, %r387, %r388, %r389, %r390, %r391}, {%r408, %r409, %r410, %r411, %r412, %r413, %r414, %r415}, {%r356, %r357, %r358, %r359};
	wmma.mma.sync.aligned.row.row.m16n16k16.f16.f16 {%r440, %r441, %r442, %r443}, {%r384, %r385, %r386, %r387, %r388, %r389, %r390, %r391}, {%r416, %r417, %r418, %r419, %r420, %r421, %r422, %r423}, {%r360, %r361, %r362, %r363};
	wmma.mma.sync.aligned.row.row.m16n16k16.f16.f16 {%r444, %r445, %r446, %r447}, {%r384, %r385, %r386, %r387, %r388, %r389, %r390, %r391}, {%r424, %r425, %r426, %r427, %r428, %r429, %r430, %r431}, {%r364, %r365, %r366, %r367};
	wmma.mma.sync.aligned.row.row.m16n16k16.f16.f16 {%r448, %r449, %r450, %r451}, {%r392, %r393, %r394, %r395, %r396, %r397, %r398, %r399}, {%r400, %r401, %r402, %r403, %r404, %r405, %r406, %r407}, {%r368, %r369, %r370, %r371};
	wmma.mma.sync.aligned.row.row.m16n16k16.f16.f16 {%r452, %r453, %r454, %r455}, {%r392, %r393, %r394, %r395, %r396, %r397, %r398, %r399}, {%r408, %r409, %r410, %r411, %r412, %r413, %r414, %r415}, {%r372, %r373, %r374, %r375};
	wmma.mma.sync.aligned.row.row.m16n16k16.f16.f16 {%r456, %r457, %r458, %r459}, {%r392, %r393, %r394, %r395, %r396, %r397, %r398, %r399}, {%r416, %r417, %r418, %r419, %r420, %r421, %r422, %r423}, {%r376, %r377, %r378, %r379};
	wmma.mma.sync.aligned.row.row.m16n16k16.f16.f16 {%r460, %r461, %r462, %r463}, {%r392, %r393, %r394, %r395, %r396, %r397, %r398, %r399}, {%r424, %r425, %r426, %r427, %r428, %r429, %r430, %r431}, {%r380, %r381, %r382, %r383};
	bar.sync 	0;
	ld.global.v4.f32 	{%f17, %f18, %f19, %f20}, [%rd14+64];
	st.shared.v4.f32 	[%r287], {%f17, %f18, %f19, %f20};
	mul.wide.s32 	%rd17, %r868, 2;
	add.s64 	%rd18, %rd7, %rd17;
	ld.global.v4.f32 	{%f21, %f22, %f23, %f24}, [%rd18];
	st.shared.v4.f32 	[%r292], {%f21, %f22, %f23, %f24};
	bar.sync 	0;
	wmma.load.a.sync.aligned.row.m16n16k16.shared.f16 	{%r464, %r465, %r466, %r467, %r468, %r469, %r470, %r471}, [%r295], %r296;
	wmma.load.a.sync.aligned.row.m16n16k16.shared.f16 	{%r472, %r473, %r474, %r475, %r476, %r477, %r478, %r479}, [%r305], %r296;
	wmma.load.b.sync.aligned.row.m16n16k16.shared.f16 	{%r480, %r481, %r482, %r483, %r484, %r485, %r486, %r487}, [%r315], %r316;
	wmma.load.b.sync.aligned.row.m16n16k16.shared.f16 	{%r488, %r489, %r490, %r491, %r492, %r493, %r494, %r495}, [%r325], %r316;
	wmma.load.b.sync.aligned.row.m16n16k16.shared.f16 	{%r496, %r497, %r498, %r499, %r500, %r501, %r502, %r503}, [%r334], %r316;
	wmma.load.b.sync.aligned.row.m16n16k16.shared.f16 	{%r504, %r505, %r506, %r507, %r508, %r509, %r510, %r511}, [%r343], %r316;
	wmma.mma.sync.aligned.row.row.m16n16k16.f16.f16 {%r512, %r513, %r514, %r515}, {%r464, %r465, %r466, %r467, %r468, %r469, %r470, %r471}, {%r480, %r481, %r482, %r483, %r484, %r485, %r486, %r487}, {%r432, %r433, %r434, %r435};
	wmma.mma.sync.aligned.row.row.m16n16k16.f16.f16 {%r516, %r517, %r518, %r519}, {%r464, %r465, %r466, %r467, %r468, %r469, %r470, %r471}, {%r488, %r489, %r490, %r491, %r492, %r493, %r494, %r495}, {%r436, %r437, %r438, %r439};
	wmma.mma.sync.aligned.row.row.m16n16k16.f16.f16 {%r520, %r521, %r522, %r523}, {%r464, %r465, %r466, %r467, %r468, %r469, %r470, %r471}, {%r496, %r497, %r498, %r499, %r500, %r501, %r502, %r503}, {%r440, %r441, %r442, %r443};
	wmma.mma.sync.aligned.row.row.m16n16k16.f16.f16 {%r524, %r525, %r526, %r527}, {%r464, %r465, %r466, %r467, %r468, %r469, %r470, %r471}, {%r504, %r505, %r506, %r507, %r508, %r509, %r510, %r511}, {%r444, %r445, %r446, %r447};
	wmma.mma.sync.aligned.row.row.m16n16k16.f16.f16 {%r528, %r529, %r530, %r531}, {%r472, %r473, %r474, %r475, %r476, %r477, %r478, %r479}, {%r480, %r481, %r482, %r483, %r484, %r485, %r486, %r487}, {%r448, %r449, %r450, %r451};
	wmma.mma.sync.aligned.row.row.m16n16k16.f16.f16 {%r532, %r533, %r534, %r535}, {%r472, %r473, %r474, %r475, %r476, %r477, %r478, %r479}, {%r488, %r489, %r490, %r491, %r492, %r493, %r494, %r495}, {%r452, %r453, %r454, %r455};
	wmma.mma.sync.aligned.row.row.m16n16k16.f16.f16 {%r536, %r537, %r538, %r539}, {%r472, %r473, %r474, %r475, %r476, %r477, %r478, %r479}, {%r496, %r497, %r498, %r499, %r500, %r501, %r502, %r503}, {%r456, %r457, %r458, %r459};
	wmma.mma.sync.aligned.row.row.m16n16k16.f16.f16 {%r540, %r541, %r542, %r543}, {%r472, %r473, %r474, %r475, %r476, %r477, %r478, %r479}, {%r504, %r505, %r506, %r507, %r508, %r509, %r510, %r511}, {%r460, %r461, %r462, %r463};
	bar.sync 	0;
	ld.global.v4.f32 	{%f25, %f26, %f27, %f28}, [%rd14+96];
	st.shared.v4.f32 	[%r287], {%f25, %f26, %f27, %f28};
	mul.wide.s32 	%rd19, %r867, 2;
	add.s64 	%rd20, %rd7, %rd19;
	ld.global.v4.f32 	{%f29, %f30, %f31, %f32}, [%rd20];
	st.shared.v4.f32 	[%r292], {%f29, %f30, %f31, %f32};
	bar.sync 	0;
	wmma.load.a.sync.aligned.row.m16n16k16.shared.f16 	{%r544, %r545, %r546, %r547, %r548, %r549, %r550, %r551}, [%r295], %r296;
	wmma.load.a.sync.aligned.row.m16n16k16.shared.f16 	{%r552, %r553, %r554, %r555, %r556, %r557, %r558, %r559}, [%r305], %r296;
	wmma.load.b.sync.aligned.row.m16n16k16.shared.f16 	{%r560, %r561, %r562, %r563, %r564, %r565, %r566, %r567}, [%r315], %r316;
	wmma.load.b.sync.aligned.row.m16n16k16.shared.f16 	{%r568, %r569, %r570, %r571, %r572, %r573, %r574, %r575}, [%r325], %r316;
	wmma.load.b.sync.aligned.row.m16n16k16.shared.f16 	{%r576, %r577, %r578, %r579, %r580, %r581, %r582, %r583}, [%r334], %r316;
	wmma.load.b.sync.aligned.row.m16n16k16.shared.f16 	{%r584, %r585, %r586, %r587, %r588, %r589, %r590, %r591}, [%r343], %r316;
	wmma.mma.sync.aligned.row.row.m16n16k16.f16.f16 {%r1000, %r999, %r998, %r997}, {%r544, %r545, %r546, %r547, %r548, %r549, %r550, %r551}, {%r560, %r561, %r562, %r563, %r564, %r565, %r566, %r567}, {%r512, %r513, %r514, %r515};
	wmma.mma.sync.aligned.row.row.m16n16k16.f16.f16 {%r996, %r995, %r994, %r993}, {%r544, %r545, %r546, %r547, %r548, %r549, %r550, %r551}, {%r568, %r569, %r570, %r571, %r572, %r573, %r574, %r575}, {%r516, %r517, %r518, %r519};
	wmma.mma.sync.aligned.row.row.m16n16k16.f16.f16 {%r992, %r991, %r990, %r989}, {%r544, %r545, %r546, %r547, %r548, %r549, %r550, %r551}, {%r576, %r577, %r578, %r579, %r580, %r581, %r582, %r583}, {%r520, %r521, %r522, %r523};
	wmma.mma.sync.aligned.row.row.m16n16k16.f16.f16 {%r988, %r987, %r986, %r985}, {%r544, %r545, %r546, %r547, %r548, %r549, %r550, %r551}, {%r584, %r585, %r586, %r587, %r588, %r589, %r590, %r591}, {%r524, %r525, %r526, %r527};
	wmma.mma.sync.aligned.row.row.m16n16k16.f16.f16 {%r984, %r983, %r982, %r981}, {%r552, %r553, %r554, %r555, %r556, %r557, %r558, %r559}, {%r560, %r561, %r562, %r563, %r564, %r565, %r566, %r567}, {%r528, %r529, %r530, %r531};
	wmma.mma.sync.aligned.row.row.m16n16k16.f16.f16 {%r980, %r979, %r978, %r977}, {%r552, %r553, %r554, %r555, %r556, %r557, %r558, %r559}, {%r568, %r569, %r570, %r571, %r572, %r573, %r574, %r575}, {%r532, %r533, %r534, %r535};
	wmma.mma.sync.aligned.row.row.m16n16k16.f16.f16 {%r976, %r975, %r974, %r973}, {%r552, %r553, %r554, %r555, %r556, %r557, %r558, %r559}, {%r576, %r577, %r578, %r579, %r580, %r581, %r582, %r583}, {%r536, %r537, %r538, %r539};
	wmma.mma.sync.aligned.row.row.m16n16k16.f16.f16 {%r972, %r971, %r970, %r969}, {%r552, %r553, %r554, %r555, %r556, %r557, %r558, %r559}, {%r584, %r585, %r586, %r587, %r588, %r589, %r590, %r591}, {%r540, %r541, %r542, %r543};
	bar.sync 	0;
	add.s32 	%r870, %r870, 4;
	add.s32 	%r869, %r869, 64;
	shl.b32 	%r592, %r860, 6;
	add.s32 	%r868, %r868, %r592;
	add.s32 	%r867, %r867, %r592;
	add.s32 	%r866, %r866, %r592;
	add.s32 	%r865, %r865, %r592;
	add.s32 	%r864, %r864, 64;
	setp.ne.s32 	%p3, %r870, 0;
	@%p3 bra 	$L__BB0_3;
$L__BB0_4:
	and.b32  	%r125, %r7, 3;
	setp.eq.s32 	%p4, %r125, 0;
	@%p4 bra 	$L__BB0_9;
	setp.eq.s32 	%p5, %r125, 1;
	@%p5 bra 	$L__BB0_7;
	ld.param.u32 	%r861, [_Z7wmma_v1P6__halfS0_S0_iii_param_4];
	ld.param.u64 	%rd52, [_Z7wmma_v1P6__halfS0_S0_iii_param_1];
	ld.param.u64 	%rd49, [_Z7wmma_v1P6__halfS0_S0_iii_param_0];
	shl.b32 	%r593, %r968, 4;
	add.s32 	%r594, %r593, %r8;
	cvta.to.global.u64 	%rd21, %rd49;
	mul.wide.u32 	%rd22, %r594, 2;
	add.s64 	%rd23, %rd21, %rd22;
	ld.global.v4.f32 	{%f33, %f34, %f35, %f36}, [%rd23];
	mov.u32 	%r595, %tid.y;
	mov.u32 	%r596, %ntid.x;
	mov.u32 	%r597, %tid.x;
	mad.lo.s32 	%r598, %r595, %r596, %r597;
	shl.b32 	%r599, %r598, 4;
	and.b32  	%r600, %r599, -32;
	mov.u32 	%r601, _ZZ7wmma_v1P6__halfS0_S0_iiiE8shared_a;
	add.s32 	%r602, %r601, %r600;
	shl.b32 	%r603, %r598, 3;
	and.b32  	%r604, %r599, 16;
	add.s32 	%r605, %r602, %r604;
	st.shared.v4.f32 	[%r605], {%f33, %f34, %f35, %f36};
	and.b32  	%r606, %r603, 120;
	mov.u32 	%r607, %ctaid.x;
	shl.b32 	%r608, %r607, 7;
	or.b32  	%r609, %r606, %r608;
	mad.lo.s32 	%r610, %r593, %r861, %r609;
	cvta.to.global.u64 	%rd24, %rd52;
	mul.wide.s32 	%rd25, %r610, 2;
	add.s64 	%rd26, %rd24, %rd25;
	ld.global.v4.f32 	{%f37, %f38, %f39, %f40}, [%rd26];
	and.b32  	%r611, %r599, -256;
	mov.u32 	%r612, _ZZ7wmma_v1P6__halfS0_S0_iiiE8shared_b;
	add.s32 	%r613, %r612, %r611;
	and.b32  	%r614, %r599, 240;
	add.s32 	%r615, %r613, %r614;
	st.shared.v4.f32 	[%r615], {%f37, %f38, %f39, %f40};
	bar.sync 	0;
	shl.b32 	%r616, %r598, 5;
	and.b32  	%r617, %r616, 3072;
	add.s32 	%r618, %r601, %r617;
	mov.b32 	%r619, 16;
	wmma.load.a.sync.aligned.row.m16n16k16.shared.f16 	{%r620, %r621, %r622, %r623, %r624, %r625, %r626, %r627}, [%r618], %r619;
	add.s32 	%r628, %r618, 512;
	wmma.load.a.sync.aligned.row.m16n16k16.shared.f16 	{%r629, %r630, %r631, %r632, %r633, %r634, %r635, %r636}, [%r628], %r619;
	and.b32  	%r637, %r598, 4194176;
	add.s32 	%r638, %r612, %r637;
	mov.b32 	%r639, 128;
	wmma.load.b.sync.aligned.row.m16n16k16.shared.f16 	{%r640, %r641, %r642, %r643, %r644, %r645, %r646, %r647}, [%r638], %r639;
	add.s32 	%r648, %r638, 32;
	wmma.load.b.sync.aligned.row.m16n16k16.shared.f16 	{%r649, %r650, %r651, %r652, %r653, %r654, %r655, %r656}, [%r648], %r639;
	add.s32 	%r657, %r638, 64;
	wmma.load.b.sync.aligned.row.m16n16k16.shared.f16 	{%r658, %r659, %r660, %r661, %r662, %r663, %r664, %r665}, [%r657], %r639;
	add.s32 	%r666, %r638, 96;
	wmma.load.b.sync.aligned.row.m16n16k16.shared.f16 	{%r667, %r668, %r669, %r670, %r671, %r672, %r673, %r674}, [%r666], %r639;
	wmma.mma.sync.aligned.row.row.m16n16k16.f16.f16 {%r675, %r676, %r677, %r678}, {%r620, %r621, %r622, %r623, %r624, %r625, %r626, %r627}, {%r640, %r641, %r642, %r643, %r644, %r645, %r646, %r647}, {%r1000, %r999, %r998, %r997};
	wmma.mma.sync.aligned.row.row.m16n16k16.f16.f16 {%r679, %r680, %r681, %r682}, {%r620, %r621, %r622, %r623, %r624, %r625, %r626, %r627}, {%r649, %r650, %r651, %r652, %r653, %r654, %r655, %r656}, {%r996, %r995, %r994, %r993};
	wmma.mma.sync.aligned.row.row.m16n16k16.f16.f16 {%r683, %r684, %r685, %r686}, {%r620, %r621, %r622, %r623, %r624, %r625, %r626, %r627}, {%r658, %r659, %r660, %r661, %r662, %r663, %r664, %r665}, {%r992, %r991, %r990, %r989};
	wmma.mma.sync.aligned.row.row.m16n16k16.f16.f16 {%r687, %r688, %r689, %r690}, {%r620, %r621, %r622, %r623, %r624, %r625, %r626, %r627}, {%r667, %r668, %r669, %r670, %r671, %r672, %r673, %r674}, {%r988, %r987, %r986, %r985};
	wmma.mma.sync.aligned.row.row.m16n16k16.f16.f16 {%r691, %r692, %r693, %r694}, {%r629, %r630, %r631, %r632, %r633, %r634, %r635, %r636}, {%r640, %r641, %r642, %r643, %r644, %r645, %r646, %r647}, {%r984, %r983, %r982, %r981};
	wmma.mma.sync.aligned.row.row.m16n16k16.f16.f16 {%r695, %r696, %r697, %r698}, {%r629, %r630, %r631, %r632, %r633, %r634, %r635, %r636}, {%r649, %r650, %r651, %r652, %r653, %r654, %r655, %r656}, {%r980, %r979, %r978, %r977};
	wmma.mma.sync.aligned.row.row.m16n16k16.f16.f16 {%r699, %r700, %r701, %r702}, {%r629, %r630, %r631, %r632, %r633, %r634, %r635, %r636}, {%r658, %r659, %r660, %r661, %r662, %r663, %r664, %r665}, {%r976, %r975, %r974, %r973};
	wmma.mma.sync.aligned.row.row.m16n16k16.f16.f16 {%r703, %r704, %r705, %r706}, {%r629, %r630, %r631, %r632, %r633, %r634, %r635, %r636}, {%r667, %r668, %r669, %r670, %r671, %r672, %r673, %r674}, {%r972, %r971, %r970, %r969};
	bar.sync 	0;
	add.s32 	%r707, %r594, 16;
	mul.wide.u32 	%rd27, %r707, 2;
	add.s64 	%rd28, %rd21, %rd27;
	ld.global.v4.f32 	{%f41, %f42, %f43, %f44}, [%rd28];
	st.shared.v4.f32 	[%r605], {%f41, %f42, %f43, %f44};
	shl.b32 	%r708, %r861, 4;
	add.s32 	%r709, %r610, %r708;
	mul.wide.s32 	%rd29, %r709, 2;
	add.s64 	%rd30, %rd24, %rd29;
	ld.global.v4.f32 	{%f45, %f46, %f47, %f48}, [%rd30];
	st.shared.v4.f32 	[%r615], {%f45, %f46, %f47, %f48};
	bar.sync 	0;
	wmma.load.a.sync.aligned.row.m16n16k16.shared.f16 	{%r710, %r711, %r712, %r713, %r714, %r715, %r716, %r717}, [%r618], %r619;
	wmma.load.a.sync.aligned.row.m16n16k16.shared.f16 	{%r718, %r719, %r720, %r721, %r722, %r723, %r724, %r725}, [%r628], %r619;
	wmma.load.b.sync.aligned.row.m16n16k16.shared.f16 	{%r726, %r727, %r728, %r729, %r730, %r731, %r732, %r733}, [%r638], %r639;
	wmma.load.b.sync.aligned.row.m16n16k16.shared.f16 	{%r734, %r735, %r736, %r737, %r738, %r739, %r740, %r741}, [%r648], %r639;
	wmma.load.b.sync.aligned.row.m16n16k16.shared.f16 	{%r742, %r743, %r744, %r745, %r746, %r747, %r748, %r749}, [%r657], %r639;
	wmma.load.b.sync.aligned.row.m16n16k16.shared.f16 	{%r750, %r751, %r752, %r753, %r754, %r755, %r756, %r757}, [%r666], %r639;
	wmma.mma.sync.aligned.row.row.m16n16k16.f16.f16 {%r1000, %r999, %r998, %r997}, {%r710, %r711, %r712, %r713, %r714, %r715, %r716, %r717}, {%r726, %r727, %r728, %r729, %r730, %r731, %r732, %r733}, {%r675, %r676, %r677, %r678};
	wmma.mma.sync.aligned.row.row.m16n16k16.f16.f16 {%r996, %r995, %r994, %r993}, {%r710, %r711, %r712, %r713, %r714, %r715, %r716, %r717}, {%r734, %r735, %r736, %r737, %r738, %r739, %r740, %r741}, {%r679, %r680, %r681, %r682};
	wmma.mma.sync.aligned.row.row.m16n16k16.f16.f16 {%r992, %r991, %r990, %r989}, {%r710, %r711, %r712, %r713, %r714, %r715, %r716, %r717}, {%r742, %r743, %r744, %r745, %r746, %r747, %r748, %r749}, {%r683, %r684, %r685, %r686};
	wmma.mma.sync.aligned.row.row.m16n16k16.f16.f16 {%r988, %r987, %r986, %r985}, {%r710, %r711, %r712, %r713, %r714, %r715, %r716, %r717}, {%r750, %r751, %r752, %r753, %r754, %r755, %r756, %r757}, {%r687, %r688, %r689, %r690};
	wmma.mma.sync.aligned.row.row.m16n16k16.f16.f16 {%r984, %r983, %r982, %r981}, {%r718, %r719, %r720, %r721, %r722, %r723, %r724, %r725}, {%r726, %r727, %r728, %r729, %r730, %r731, %r732, %r733}, {%r691, %r692, %r693, %r694};
	wmma.mma.sync.aligned.row.row.m16n16k16.f16.f16 {%r980, %r979, %r978, %r977}, {%r718, %r719, %r720, %r721, %r722, %r723, %r724, %r725}, {%r734, %r735, %r736, %r737, %r738, %r739, %r740, %r741}, {%r695, %r696, %r697, %r698};
	wmma.mma.sync.aligned.row.row.m16n16k16.f16.f16 {%r976, %r975, %r974, %r973}, {%r718, %r719, %r720, %r721, %r722, %r723, %r724, %r725}, {%r742, %r743, %r744, %r745, %r746, %r747, %r748, %r749}, {%r699, %r700, %r701, %r702};
	wmma.mma.sync.aligned.row.row.m16n16k16.f16.f16 {%r972, %r971, %r970, %r969}, {%r718, %r719, %r720, %r721, %r722, %r723, %r724, %r725}, {%r750, %r751, %r752, %r753, %r754, %r755, %r756, %r757}, {%r703, %r704, %r705, %r706};
	bar.sync 	0;
	add.s32 	%r968, %r968, 2;
$L__BB0_7:
	and.b32  	%r758, %r7, 1;
	setp.eq.b32 	%p6, %r758, 1;
	not.pred 	%p7, %p6;
	@%p7 bra 	$L__BB0_9;
	ld.param.u32 	%r862, [_Z7wmma_v1P6__halfS0_S0_iii_param_4];
	ld.param.u64 	%rd53, [_Z7wmma_v1P6__halfS0_S0_iii_param_1];
	ld.param.u64 	%rd50, [_Z7wmma_v1P6__halfS0_S0_iii_param_0];
	shl.b32 	%r759, %r968, 4;
	add.s32 	%r760, %r759, %r8;
	cvta.to.global.u64 	%rd31, %rd50;
	mul.wide.u32 	%rd32, %r760, 2;
	add.s64 	%rd33, %rd31, %rd32;
	ld.global.v4.f32 	{%f49, %f50, %f51, %f52}, [%rd33];
	mov.u32 	%r761, %tid.y;
	mov.u32 	%r762, %ntid.x;
	mov.u32 	%r763, %tid.x;
	mad.lo.s32 	%r764, %r761, %r762, %r763;
	shl.b32 	%r765, %r764, 4;
	and.b32  	%r766, %r765, -32;
	mov.u32 	%r767, _ZZ7wmma_v1P6__halfS0_S0_iiiE8shared_a;
	add.s32 	%r768, %r767, %r766;
	shl.b32 	%r769, %r764, 3;
	and.b32  	%r770, %r765, 16;
	add.s32 	%r771, %r768, %r770;
	st.shared.v4.f32 	[%r771], {%f49, %f50, %f51, %f52};
	and.b32  	%r772, %r769, 120;
	mov.u32 	%r773, %ctaid.x;
	shl.b32 	%r774, %r773, 7;
	or.b32  	%r775, %r772, %r774;
	mad.lo.s32 	%r776, %r759, %r862, %r775;
	cvta.to.global.u64 	%rd34, %rd53;
	mul.wide.s32 	%rd35, %r776, 2;
	add.s64 	%rd36, %rd34, %rd35;
	ld.global.v4.f32 	{%f53, %f54, %f55, %f56}, [%rd36];
	and.b32  	%r777, %r765, -256;
	mov.u32 	%r778, _ZZ7wmma_v1P6__halfS0_S0_iiiE8shared_b;
	add.s32 	%r779, %r778, %r777;
	and.b32  	%r780, %r765, 240;
	add.s32 	%r781, %r779, %r780;
	st.shared.v4.f32 	[%r781], {%f53, %f54, %f55, %f56};
	bar.sync 	0;
	shl.b32 	%r782, %r764, 5;
	and.b32  	%r783, %r782, 3072;
	add.s32 	%r784, %r767, %r783;
	mov.b32 	%r785, 16;
	wmma.load.a.sync.aligned.row.m16n16k16.shared.f16 	{%r786, %r787, %r788, %r789, %r790, %r791, %r792, %r793}, [%r784], %r785;
	add.s32 	%r794, %r784, 512;
	wmma.load.a.sync.aligned.row.m16n16k16.shared.f16 	{%r795, %r796, %r797, %r798, %r799, %r800, %r801, %r802}, [%r794], %r785;
	and.b32  	%r803, %r764, 4194176;
	add.s32 	%r804, %r778, %r803;
	mov.b32 	%r805, 128;
	wmma.load.b.sync.aligned.row.m16n16k16.shared.f16 	{%r806, %r807, %r808, %r809, %r810, %r811, %r812, %r813}, [%r804], %r805;
	add.s32 	%r814, %r804, 32;
	wmma.load.b.sync.aligned.row.m16n16k16.shared.f16 	{%r815, %r816, %r817, %r818, %r819, %r820, %r821, %r822}, [%r814], %r805;
	add.s32 	%r823, %r804, 64;
	wmma.load.b.sync.aligned.row.m16n16k16.shared.f16 	{%r824, %r825, %r826, %r827, %r828, %r829, %r830, %r831}, [%r823], %r805;
	add.s32 	%r832, %r804, 96;
	wmma.load.b.sync.aligned.row.m16n16k16.shared.f16 	{%r833, %r834, %r835, %r836, %r837, %r838, %r839, %r840}, [%r832], %r805;
	wmma.mma.sync.aligned.row.row.m16n16k16.f16.f16 {%r1000, %r999, %r998, %r997}, {%r786, %r787, %r788, %r789, %r790, %r791, %r792, %r793}, {%r806, %r807, %r808, %r809, %r810, %r811, %r812, %r813}, {%r1000, %r999, %r998, %r997};
	wmma.mma.sync.aligned.row.row.m16n16k16.f16.f16 {%r996, %r995, %r994, %r993}, {%r786, %r787, %r788, %r789, %r790, %r791, %r792, %r793}, {%r815, %r816, %r817, %r818, %r819, %r820, %r821, %r822}, {%r996, %r995, %r994, %r993};
	wmma.mma.sync.aligned.row.row.m16n16k16.f16.f16 {%r992, %r991, %r990, %r989}, {%r786, %r787, %r788, %r789, %r790, %r791, %r792, %r793}, {%r824, %r825, %r826, %r827, %r828, %r829, %r830, %r831}, {%r992, %r991, %r990, %r989};
	wmma.mma.sync.aligned.row.row.m16n16k16.f16.f16 {%r988, %r987, %r986, %r985}, {%r786, %r787, %r788, %r789, %r790, %r791, %r792, %r793}, {%r833, %r834, %r835, %r836, %r837, %r838, %r839, %r840}, {%r988, %r987, %r986, %r985};
	wmma.mma.sync.aligned.row.row.m16n16k16.f16.f16 {%r984, %r983, %r982, %r981}, {%r795, %r796, %r797, %r798, %r799, %r800, %r801, %r802}, {%r806, %r807, %r808, %r809, %r810, %r811, %r812, %r813}, {%r984, %r983, %r982, %r981};
	wmma.mma.sync.aligned.row.row.m16n16k16.f16.f16 {%r980, %r979, %r978, %r977}, {%r795, %r796, %r797, %r798, %r799, %r800, %r801, %r802}, {%r815, %r816, %r817, %r818, %r819, %r820, %r821, %r822}, {%r980, %r979, %r978, %r977};
	wmma.mma.sync.aligned.row.row.m16n16k16.f16.f16 {%r976, %r975, %r974, %r973}, {%r795, %r796, %r797, %r798, %r799, %r800, %r801, %r802}, {%r824, %r825, %r826, %r827, %r828, %r829, %r830, %r831}, {%r976, %r975, %r974, %r973};
	wmma.mma.sync.aligned.row.row.m16n16k16.f16.f16 {%r972, %r971, %r970, %r969}, {%r795, %r796, %r797, %r798, %r799, %r800, %r801, %r802}, {%r833, %r834, %r835, %r836, %r837, %r838, %r839, %r840}, {%r972, %r971, %r970, %r969};
	bar.sync 	0;
$L__BB0_9:
	ld.param.u32 	%r863, [_Z7wmma_v1P6__halfS0_S0_iii_param_4];
	ld.param.u64 	%rd54, [_Z7wmma_v1P6__halfS0_S0_iii_param_2];
	cvta.to.global.u64 	%rd37, %rd54;
	mov.u32 	%r841, %tid.y;
	mov.u32 	%r842, %ntid.x;
	mov.u32 	%r843, %tid.x;
	mad.lo.s32 	%r844, %r841, %r842, %r843;
	and.b32  	%r845, %r844, 96;
	mov.u32 	%r846, %ctaid.y;
	shl.b32 	%r847, %r846, 7;
	or.b32  	%r848, %r845, %r847;
	shr.u32 	%r849, %r844, 1;
	and.b32  	%r850, %r849, 2097088;
	mov.u32 	%r851, %ctaid.x;
	shl.b32 	%r852, %r851, 7;
	add.s32 	%r853, %r850, %r852;
	mul.lo.s32 	%r854, %r848, %r863;
	add.s32 	%r855, %r853, %r854;
	mul.wide.s32 	%rd38, %r855, 2;
	add.s64 	%rd39, %rd37, %rd38;
	wmma.store.d.sync.aligned.row.m16n16k16.global.f16 	[%rd39], {%r1000, %r999, %r998, %r997}, %r863;
	add.s64 	%rd40, %rd39, 32;
	wmma.store.d.sync.aligned.row.m16n16k16.global.f16 	[%rd40], {%r996, %r995, %r994, %r993}, %r863;
	add.s64 	%rd41, %rd39, 64;
	wmma.store.d.sync.aligned.row.m16n16k16.global.f16 	[%rd41], {%r992, %r991, %r990, %r989}, %r863;
	add.s64 	%rd42, %rd39, 96;
	wmma.store.d.sync.aligned.row.m16n16k16.global.f16 	[%rd42], {%r988, %r987, %r986, %r985}, %r863;
	shl.b32 	%r856, %r863, 4;
	add.s32 	%r857, %r854, %r856;
	add.s32 	%r858, %r853, %r857;
	mul.wide.s32 	%rd43, %r858, 2;
	add.s64 	%rd44, %rd37, %rd43;
	wmma.store.d.sync.aligned.row.m16n16k16.global.f16 	[%rd44], {%r984, %r983, %r982, %r981}, %r863;
	add.s64 	%rd45, %rd44, 32;
	wmma.store.d.sync.aligned.row.m16n16k16.global.f16 	[%rd45], {%r980, %r979, %r978, %r977}, %r863;
	add.s64 	%rd46, %rd44, 64;
	wmma.store.d.sync.aligned.row.m16n16k16.global.f16 	[%rd46], {%r976, %r975, %r974, %r973}, %r863;
	add.s64 	%rd47, %rd44, 96;
	wmma.store.d.sync.aligned.row.m16n16k16.global.f16 	[%rd47], {%r972, %r971, %r970, %r969}, %r863;
	ret;

}


// ===== COMPILED SASS (sm_100) =====

	.target	sm_100

	.elftype	@"ET_EXEC"


//--------------------- .note.nv.tkinfo           --------------------------
	.section	.note.nv.tkinfo,"",@"SHT_NOTE"
	.sectionflags	@"SHF_NOTE_NV_TKINFO"
	.tkinfo
        /*0018*/ 	.word	0x00000002
        /*0030*/ 	.string	""
        /*0030*/ 	.string	"ptxas"
        /*0030*/ 	.string	"Cuda compilation tools, release 13.0, V13.0.88"
        /*0030*/ 	.string	"Build cuda_13.0.r13.0/compiler.36424714_0"
        /*0030*/ 	.string	"-arch sm_100 -m 64 "



//--------------------- .note.nv.cuinfo           --------------------------
	.section	.note.nv.cuinfo,"",@"SHT_NOTE"
	.sectionflags	@"SHF_NOTE_NV_CUINFO"
        /*0018*/ 	.short	0x0002
        /*001a*/ 	.short	0x0064
        /*001c*/ 	.short	0x0082
	.zero		2


//--------------------- .nv.info                  --------------------------
	.section	.nv.info,"",@"SHT_CUDA_INFO"
	.align	4


	//----- nvinfo : EIATTR_REGCOUNT
	.align		4
        /*0000*/ 	.byte	0x04, 0x2f
        /*0002*/ 	.short	(.L_1 - .L_0)
	.align		4
.L_0:
        /*0004*/ 	.word	index@(_Z7wmma_v1P6__halfS0_S0_iii)
        /*0008*/ 	.word	0x0000005c


	//----- nvinfo : EIATTR_FRAME_SIZE
	.align		4
.L_1:
        /*000c*/ 	.byte	0x04, 0x11
        /*000e*/ 	.short	(.L_3 - .L_2)
	.align		4
.L_2:
        /*0010*/ 	.word	index@(_Z7wmma_v1P6__halfS0_S0_iii)
        /*0014*/ 	.word	0x00000000


	//----- nvinfo : EIATTR_MIN_STACK_SIZE
	.align		4
.L_3:
        /*0018*/ 	.byte	0x04, 0x12
        /*001a*/ 	.short	(.L_5 - .L_4)
	.align		4
.L_4:
        /*001c*/ 	.word	index@(_Z7wmma_v1P6__halfS0_S0_iii)
        /*0020*/ 	.word	0x00000000
.L_5:


//--------------------- .nv.compat                --------------------------
	.section	.nv.compat,"",@"SHT_CUDA_COMPAT_INFO"
	.align	4
        /*0000*/ 	.byte	0x02, 0x09, 0x00, 0x00, 0x02, 0x02, 0x01, 0x00, 0x02, 0x05, 0x05, 0x00, 0x03, 0x07, 0x01, 0x01
        /*0010*/ 	.byte	0x02, 0x03, 0x00, 0x00, 0x02, 0x06, 0x01, 0x00, 0x04, 0x0b, 0x08, 0x00, 0x09, 0x00, 0x00, 0x00
        /*0020*/ 	.byte	0x00, 0x00, 0x00, 0x00


//--------------------- .nv.info._Z7wmma_v1P6__halfS0_S0_iii --------------------------
	.section	.nv.info._Z7wmma_v1P6__halfS0_S0_iii,"",@"SHT_CUDA_INFO"
	.sectionflags	@""
	.align	4


	//----- nvinfo : EIATTR_CUDA_API_VERSION
	.align		4
        /*0000*/ 	.byte	0x04, 0x37
        /*0002*/ 	.short	(.L_7 - .L_6)
.L_6:
        /*0004*/ 	.word	0x00000082


	//----- nvinfo : EIATTR_KPARAM_INFO
	.align		4
.L_7:
        /*0008*/ 	.byte	0x04, 0x17
        /*000a*/ 	.short	(.L_9 - .L_8)
.L_8:
        /*000c*/ 	.word	0x00000000
        /*0010*/ 	.short	0x0005
        /*0012*/ 	.short	0x0020
        /*0014*/ 	.byte	0x00, 0xf0, 0x11, 0x00


	//----- nvinfo : EIATTR_KPARAM_INFO
	.align		4
.L_9:
        /*0018*/ 	.byte	0x04, 0x17
        /*001a*/ 	.short	(.L_11 - .L_10)
.L_10:
        /*001c*/ 	.word	0x00000000
        /*0020*/ 	.short	0x0004
        /*0022*/ 	.short	0x001c
        /*0024*/ 	.byte	0x00, 0xf0, 0x11, 0x00


	//----- nvinfo : EIATTR_KPARAM_INFO
	.align		4
.L_11:
        /*0028*/ 	.byte	0x04, 0x17
        /*002a*/ 	.short	(.L_13 - .L_12)
.L_12:
        /*002c*/ 	.word	0x00000000
        /*0030*/ 	.short	0x0003
        /*0032*/ 	.short	0x0018
        /*0034*/ 	.byte	0x00, 0xf0, 0x11, 0x00


	//----- nvinfo : EIATTR_KPARAM_INFO
	.align		4
.L_13:
        /*0038*/ 	.byte	0x04, 0x17
        /*003a*/ 	.short	(.L_15 - .L_14)
.L_14:
        /*003c*/ 	.word	0x00000000
        /*0040*/ 	.short	0x0002
        /*0042*/ 	.short	0x0010
        /*0044*/ 	.byte	0x00, 0xf5, 0x21, 0x00


	//----- nvinfo : EIATTR_KPARAM_INFO
	.align		4
.L_15:
        /*0048*/ 	.byte	0x04, 0x17
        /*004a*/ 	.short	(.L_17 - .L_16)
.L_16:
        /*004c*/ 	.word	0x00000000
        /*0050*/ 	.short	0x0001
        /*0052*/ 	.short	0x0008
        /*0054*/ 	.byte	0x00, 0xf5, 0x21, 0x00


	//----- nvinfo : EIATTR_KPARAM_INFO
	.align		4
.L_17:
        /*0058*/ 	.byte	0x04, 0x17
        /*005a*/ 	.short	(.L_19 - .L_18)
.L_18:
        /*005c*/ 	.word	0x00000000
        /*0060*/ 	.short	0x0000
        /*0062*/ 	.short	0x0000
        /*0064*/ 	.byte	0x00, 0xf5, 0x21, 0x00


	//----- nvinfo : EIATTR_SPARSE_MMA_MASK
	.align		4
.L_19:
        /*0068*/ 	.byte	0x03, 0x50
        /*006a*/ 	.short	0x0000


	//----- nvinfo : EIATTR_WMMA_USED
	.align		4
        /*006c*/ 	.byte	0x01, 0x2b
	.zero		2


	//----- nvinfo : EIATTR_MAXREG_COUNT
	.align		4
        /*0070*/ 	.byte	0x03, 0x1b
        /*0072*/ 	.short	0x00ff


	//----- nvinfo : EIATTR_NUM_BARRIERS
	.align		4
        /*0074*/ 	.byte	0x02, 0x4c
        /*0076*/ 	.byte	0x01
	.zero		1


	//----- nvinfo : EIATTR_MERCURY_ISA_VERSION
	.align		4
        /*0078*/ 	.byte	0x03, 0x5f
        /*007a*/ 	.short	0x0101


	//----- nvinfo : EIATTR_VRC_CTA_INIT_COUNT
	.align		4
        /*007c*/ 	.byte	0x02, 0x4a
	.zero		1
	.zero		1


	//----- nvinfo : EIATTR_EXIT_INSTR_OFFSETS
	.align		4
        /*0080*/ 	.byte	0x04, 0x1c
        /*0082*/ 	.short	(.L_21 - .L_20)


	//   ....[0]....
.L_20:
        /*0084*/ 	.word	0x00001ff0


	//----- nvinfo : EIATTR_CBANK_PARAM_SIZE
	.align		4
.L_21:
        /*0088*/ 	.byte	0x03, 0x19
        /*008a*/ 	.short	0x0024


	//----- nvinfo : EIATTR_PARAM_CBANK
	.align		4
        /*008c*/ 	.byte	0x04, 0x0a
        /*008e*/ 	.short	(.L_23 - .L_22)
	.align		4
.L_22:
        /*0090*/ 	.word	index@(.nv.constant0._Z7wmma_v1P6__halfS0_S0_iii)
        /*0094*/ 	.short	0x0380
        /*0096*/ 	.short	0x0024


	//----- nvinfo : EIATTR_SW_WAR
	.align		4
.L_23:
        /*0098*/ 	.byte	0x04, 0x36
        /*009a*/ 	.short	(.L_25 - .L_24)
.L_24:
        /*009c*/ 	.word	0x00000008
.L_25:


//--------------------- .nv.callgraph             --------------------------
	.section	.nv.callgraph,"",@"SHT_CUDA_CALLGRAPH"
	.align	4
	.sectionentsize	8
	.align		4
        /*0000*/ 	.word	0x00000000
	.align		4
        /*0004*/ 	.word	0xffffffff
	.align		4
        /*0008*/ 	.word	0x00000000
	.align		4
        /*000c*/ 	.word	0xfffffffe
	.align		4
        /*0010*/ 	.word	0x00000000
	.align		4
        /*0014*/ 	.word	0xfffffffd
	.align		4
        /*0018*/ 	.word	0x00000000
	.align		4
        /*001c*/ 	.word	0xfffffffc


//--------------------- .text._Z7wmma_v1P6__halfS0_S0_iii --------------------------
	.section	.text._Z7wmma_v1P6__halfS0_S0_iii,"ax",@progbits
	.align	128
        .global         _Z7wmma_v1P6__halfS0_S0_iii
        .type           _Z7wmma_v1P6__halfS0_S0_iii,@function
        .size           _Z7wmma_v1P6__halfS0_S0_iii,(.L_x_5 - _Z7wmma_v1P6__halfS0_S0_iii)
        .other          _Z7wmma_v1P6__halfS0_S0_iii,@"STO_CUDA_ENTRY STV_DEFAULT"
_Z7wmma_v1P6__halfS0_S0_iii:
.text._Z7wmma_v1P6__halfS0_S0_iii:
[----:B------:R-:W-:Y:S01]  /*0000*/  LDC R1, c[0x0][0x37c] ;  /* 0x0000df00ff017b82 */ /* 0x000fe20000000800 */
[----:B------:R-:W0:Y:S01]  /*0010*/  LDCU UR7, c[0x0][0x3a0] ;  /* 0x00007400ff0777ac */ /* 0x000e220008000800 */
[----:B------:R-:W1:Y:S01]  /*0020*/  S2R R80, SR_TID.Y ;  /* 0x0000000000507919 */ /* 0x000e620000002200 */
[----:B------:R-:W-:Y:S02]  /*0030*/  CS2R R56, SRZ ;  /* 0x0000000000387805 */ /* 0x000fe4000001ff00 */
[----:B------:R-:W-:Y:S02]  /*0040*/  CS2R R2, SRZ ;  /* 0x0000000000027805 */ /* 0x000fe4000001ff00 */
[----:B------:R-:W-:Y:S01]  /*0050*/  CS2R R4, SRZ ;  /* 0x0000000000047805 */ /* 0x000fe2000001ff00 */
[----:B------:R-:W2:Y:S01]  /*0060*/  S2R R79, SR_TID.X ;  /* 0x00000000004f7919 */ /* 0x000ea20000002100 */
[----:B------:R-:W-:Y:S02]  /*0070*/  CS2R R6, SRZ ;  /* 0x0000000000067805 */ /* 0x000fe4000001ff00 */
[----:B------:R-:W-:-:S02]  /*0080*/  CS2R R8, SRZ ;  /* 0x0000000000087805 */ /* 0x000fc4000001ff00 */
[----:B------:R-:W-:Y:S01]  /*0090*/  CS2R R64, SRZ ;  /* 0x0000000000407805 */ /* 0x000fe2000001ff00 */
[----:B------:R-:W3:Y:S01]  /*00a0*/  S2R R78, SR_CTAID.Y ;  /* 0x00000000004e7919 */ /* 0x000ee20000002600 */
[----:B------:R-:W-:Y:S02]  /*00b0*/  CS2R R62, SRZ ;  /* 0x00000000003e7805 */ /* 0x000fe4000001ff00 */
[----:B------:R-:W-:Y:S02]  /*00c0*/  CS2R R60, SRZ ;  /* 0x00000000003c7805 */ /* 0x000fe4000001ff00 */
[----:B------:R-:W-:Y:S01]  /*00d0*/  CS2R R58, SRZ ;  /* 0x00000000003a7805 */ /* 0x000fe2000001ff00 */
[----:B------:R-:W4:Y:S01]  /*00e0*/  S2R R0, SR_CTAID.X ;  /* 0x0000000000007919 */ /* 0x000f220000002500 */
[----:B------:R-:W-:Y:S02]  /*00f0*/  CS2R R10, SRZ ;  /* 0x00000000000a7805 */ /* 0x000fe4000001ff00 */
[----:B------:R-:W-:-:S02]  /*0100*/  CS2R R12, SRZ ;  /* 0x00000000000c7805 */ /* 0x000fc4000001ff00 */
[----:B------:R-:W-:Y:S02]  /*0110*/  CS2R R14, SRZ ;  /* 0x00000000000e7805 */ /* 0x000fe4000001ff00 */
[----:B------:R-:W-:Y:S01]  /*0120*/  CS2R R16, SRZ ;  /* 0x0000000000107805 */ /* 0x000fe2000001ff00 */
[----:B0-----:R-:W-:Y:S01]  /*0130*/  UISETP.GE.AND UP0, UPT, UR7, 0x10, UPT ;  /* 0x000000100700788c */ /* 0x001fe2000bf06270 */
[----:B------:R-:W-:Y:S01]  /*0140*/  CS2R R18, SRZ ;  /* 0x0000000000127805 */ /* 0x000fe2000001ff00 */
[----:B------:R-:W-:Y:S01]  /*0150*/  USHF.R.S32.HI UR4, URZ, 0x1f, UR7 ;  /* 0x0000001fff047899 */ /* 0x000fe20008011407 */
[----:B------:R-:W-:Y:S02]  /*0160*/  CS2R R20, SRZ ;  /* 0x0000000000147805 */ /* 0x000fe4000001ff00 */
[----:B------:R-:W-:Y:S01]  /*0170*/  CS2R R22, SRZ ;  /* 0x0000000000167805 */ /* 0x000fe2000001ff00 */
[----:B------:R-:W0:Y:S01]  /*0180*/  LDCU.64 UR10, c[0x0][0x358] ;  /* 0x00006b00ff0a77ac */ /* 0x000e220008000a00 */
[----:B------:R-:W0:Y:S01]  /*0190*/  LDCU UR6, c[0x0][0x360] ;  /* 0x00006c00ff0677ac */ /* 0x000e220008000800 */
[----:B------:R-:W-:Y:S01]  /*01a0*/  ULEA.HI UR4, UR4, UR7, URZ, 0x4 ;  /* 0x0000000704047291 */ /* 0x000fe2000f8f20ff */
[----:B-1----:R-:W-:Y:S11]  /*01b0*/  BRA.U !UP0, `(.L_x_0) ;  /* 0x0000001908a07547 */ /* 0x002ff6000b800000 */
[----:B------:R-:W-:Y:S01]  /*01c0*/  USHF.R.S32.HI UR5, URZ, 0x4, UR4 ;  /* 0x00000004ff057899 */ /* 0x000fe20008011404 */
[----:B0-2---:R-:W-:Y:S01]  /*01d0*/  IMAD R24, R80, UR6, R79 ;  /* 0x0000000650187c24 */ /* 0x005fe2000f8e024f */
[----:B------:R-:W-:Y:S01]  /*01e0*/  CS2R R2, SRZ ;  /* 0x0000000000027805 */ /* 0x000fe2000001ff00 */
[----:B------:R-:W-:Y:S01]  /*01f0*/  IMAD.MOV.U32 R56, RZ, RZ, RZ ;  /* 0x000000ffff387224 */ /* 0x000fe200078e00ff */
[----:B------:R-:W-:Y:S01]  /*0200*/  UIADD3 UR4, UPT, UPT, UR5, -0x1, URZ ;  /* 0xffffffff05047890 */ /* 0x000fe2000fffe0ff */
[----:B------:R-:W-:Y:S02]  /*0210*/  CS2R R4, SRZ ;  /* 0x0000000000047805 */ /* 0x000fe4000001ff00 */
[----:B------:R-:W-:Y:S02]  /*0220*/  SHF.R.U32.HI R23, RZ, 0x1, R24 ;  /* 0x00000001ff177819 */ /* 0x000fe40000011618 */
[----:B------:R-:W-:Y:S01]  /*0230*/  CS2R R6, SRZ ;  /* 0x0000000000067805 */ /* 0x000fe2000001ff00 */
[----:B------:R-:W-:Y:S01]  /*0240*/  UISETP.GE.U32.AND UP0, UPT, UR4, 0x3, UPT ;  /* 0x000000030400788c */ /* 0x000fe2000bf06070 */
[----:B------:R-:W-:-:S02]  /*0250*/  CS2R R8, SRZ ;  /* 0x0000000000087805 */ /* 0x000fc4000001ff00 */
[----:B------:R-:W-:Y:S01]  /*0260*/  CS2R R64, SRZ ;  /* 0x0000000000407805 */ /* 0x000fe2000001ff00 */
[----:B---3--:R-:W-:Y:S01]  /*0270*/  IMAD R81, R78, 0x80, R23 ;  /* 0x000000804e517824 */ /* 0x008fe200078e0217 */
[----:B------:R-:W-:Y:S02]  /*0280*/  CS2R R62, SRZ ;  /* 0x00000000003e7805 */ /* 0x000fe4000001ff00 */
[----:B------:R-:W-:Y:S02]  /*0290*/  CS2R R60, SRZ ;  /* 0x00000000003c7805 */ /* 0x000fe4000001ff00 */
[----:B------:R-:W-:Y:S02]  /*02a0*/  CS2R R58, SRZ ;  /* 0x00000000003a7805 */ /* 0x000fe4000001ff00 */
[----:B------:R-:W-:Y:S02]  /*02b0*/  CS2R R10, SRZ ;  /* 0x00000000000a7805 */ /* 0x000fe4000001ff00 */
[----:B------:R-:W-:-:S02]  /*02c0*/  CS2R R12, SRZ ;  /* 0x00000000000c7805 */ /* 0x000fc4000001ff00 */
[----:B------:R-:W-:Y:S02]  /*02d0*/  CS2R R14, SRZ ;  /* 0x00000000000e7805 */ /* 0x000fe4000001ff00 */
[----:B------:R-:W-:Y:S02]  /*02e0*/  CS2R R16, SRZ ;  /* 0x0000000000107805 */ /* 0x000fe4000001ff00 */
[----:B------:R-:W-:Y:S02]  /*02f0*/  CS2R R18, SRZ ;  /* 0x0000000000127805 */ /* 0x000fe4000001ff00 */
[----:B------:R-:W-:Y:S02]  /*0300*/  CS2R R20, SRZ ;  /* 0x0000000000147805 */ /* 0x000fe4000001ff00 */
[----:B------:R-:W-:Y:S01]  /*0310*/  CS2R R22, SRZ ;  /* 0x0000000000167805 */ /* 0x000fe2000001ff00 */
[----:B------:R-:W-:Y:S01]  /*0320*/  IMAD R81, R81, UR7, RZ ;  /* 0x0000000751517c24 */ /* 0x000fe2000f8e02ff */
[----:B------:R-:W-:Y:S01]  /*0330*/  UMOV UR4, URZ ;  /* 0x000000ff00047c82 */ /* 0x000fe20008000000 */
[----:B------:R-:W-:Y:S05]  /*0340*/  BRA.U !UP0, `(.L_x_1) ;  /* 0x0000000d082c7547 */ /* 0x000fea000b800000 */
[----:B------:R-:W0:Y:S01]  /*0350*/  LDC R74, c[0x0][0x39c] ;  /* 0x0000e700ff4a7b82 */ /* 0x000e220000000800 */
[----:B------:R-:W-:Y:S01]  /*0360*/  IMAD.SHL.U32 R24, R24, 0x8, RZ ;  /* 0x0000000818187824 */ /* 0x000fe200078e00ff */
[----:B------:R-:W-:Y:S01]  /*0370*/  ULOP3.LUT UR4, UR5, 0x7fffffc, URZ, 0xc0, !UPT ;  /* 0x07fffffc05047892 */ /* 0x000fe2000f8ec0ff */
[----:B----4-:R-:W-:Y:S01]  /*0380*/  IMAD.SHL.U32 R83, R0, 0x80, RZ ;  /* 0x0000008000537824 */ /* 0x010fe200078e00ff */
[----:B------:R-:W-:Y:S01]  /*0390*/  CS2R R6, SRZ ;  /* 0x0000000000067805 */ /* 0x000fe2000001ff00 */
[----:B------:R-:W-:Y:S01]  /*03a0*/  IMAD.MOV.U32 R75, RZ, RZ, R81 ;  /* 0x000000ffff4b7224 */ /* 0x000fe200078e0051 */
[----:B------:R-:W-:Y:S01]  /*03b0*/  LOP3.LUT R24, R24, 0x78, RZ, 0xc0, !PT ;  /* 0x0000007818187812 */ /* 0x000fe200078ec0ff */
[----:B------:R-:W-:Y:S01]  /*03c0*/  IMAD.MOV.U32 R56, RZ, RZ, RZ ;  /* 0x000000ffff387224 */ /* 0x000fe200078e00ff */
[----:B------:R-:W-:Y:S02]  /*03d0*/  CS2R R8, SRZ ;  /* 0x0000000000087805 */ /* 0x000fe4000001ff00 */
[----:B------:R-:W-:-:S02]  /*03e0*/  CS2R R64, SRZ ;  /* 0x0000000000407805 */ /* 0x000fc4000001ff00 */
[----:B------:R-:W-:Y:S02]  /*03f0*/  CS2R R62, SRZ ;  /* 0x00000000003e7805 */ /* 0x000fe4000001ff00 */
        /* <DEDUP_REMOVED lines=8> */
[----:B------:R-:W-:Y:S01]  /*0480*/  CS2R R22, SRZ ;  /* 0x0000000000167805 */ /* 0x000fe2000001ff00 */
[----:B------:R-:W-:Y:S01]  /*0490*/  UIADD3 UR6, UPT, UPT, -UR4, URZ, URZ ;  /* 0x000000ff04067290 */ /* 0x000fe2000fffe1ff */
[----:B------:R-:W1:Y:S01]  /*04a0*/  LDCU.64 UR12, c[0x0][0x380] ;  /* 0x00007000ff0c77ac */ /* 0x000e620008000a00 */
[C-C-:B0-----:R-:W-:Y:S02]  /*04b0*/  IMAD R3, R74.reuse, 0x20, R83.reuse ;  /* 0x000000204a037824 */ /* 0x141fe400078e0253 */
[C-C-:B------:R-:W-:Y:S01]  /*04c0*/  IMAD R5, R74.reuse, 0x10, R83.reuse ;  /* 0x000000104a057824 */ /* 0x140fe200078e0253 */
[----:B------:R-:W-:Y:S01]  /*04d0*/  UMOV UR4, URZ ;  /* 0x000000ff00047c82 */ /* 0x000fe20008000000 */
[----:B------:R-:W-:Y:S01]  /*04e0*/  IMAD R77, R74, 0x30, R83 ;  /* 0x000000304a4d7824 */ /* 0x000fe200078e0253 */
[C---:B------:R-:W-:Y:S01]  /*04f0*/  LOP3.LUT R83, R24.reuse, R83, RZ, 0xfc, !PT ;  /* 0x0000005318537212 */ /* 0x040fe200078efcff */
[C---:B------:R-:W-:Y:S01]  /*0500*/  IMAD.IADD R82, R24.reuse, 0x1, R3 ;  /* 0x0000000118527824 */ /* 0x040fe200078e0203 */
[----:B------:R-:W-:Y:S01]  /*0510*/  CS2R R2, SRZ ;  /* 0x0000000000027805 */ /* 0x000fe2000001ff00 */
[C---:B------:R-:W-:Y:S01]  /*0520*/  IMAD.IADD R76, R24.reuse, 0x1, R5 ;  /* 0x00000001184c7824 */ /* 0x040fe200078e0205 */
[----:B------:R-:W-:Y:S01]  /*0530*/  CS2R R4, SRZ ;  /* 0x0000000000047805 */ /* 0x000fe2000001ff00 */
[----:B-1----:R-:W-:-:S07]  /*0540*/  IMAD.IADD R77, R24, 0x1, R77 ;  /* 0x00000001184d7824 */ /* 0x002fce00078e024d */
.L_x_2:
[----:B------:R-:W0:Y:S08]  /*0550*/  LDC.64 R24, c[0x0][0x380] ;  /* 0x0000e000ff187b82 */ /* 0x000e300000000a00 */
[----:B------:R-:W1:Y:S01]  /*0560*/  LDC.64 R70, c[0x0][0x388] ;  /* 0x0000e200ff467b82 */ /* 0x000e620000000a00 */
[----:B0-----:R-:W-:-:S06]  /*0570*/  IMAD.WIDE.U32 R24, R75, 0x2, R24 ;  /* 0x000000024b187825 */ /* 0x001fcc00078e0018 */
[----:B------:R-:W2:Y:S01]  /*0580*/  LDG.E.128 R24, desc[UR10][R24.64] ;  /* 0x0000000a18187981 */ /* 0x000ea2000c1e1d00 */
[----:B-1----:R-:W-:-:S06]  /*0590*/  IMAD.WIDE R28, R83, 0x2, R70 ;  /* 0x00000002531c7825 */ /* 0x002fcc00078e0246 */
[----:B------:R-:W3:Y:S01]  /*05a0*/  LDG.E.128 R28, desc[UR10][R28.64] ;  /* 0x0000000a1c1c7981 */ /* 0x000ee2000c1e1d00 */
[----:B------:R-:W0:Y:S01]  /*05b0*/  S2R R36, SR_LANEID ;  /* 0x0000000000247919 */ /* 0x000e220000000000 */
[----:B------:R-:W1:Y:S01]  /*05c0*/  S2UR UR8, SR_CgaCtaId ;  /* 0x00000000000879c3 */ /* 0x000e620000008800 */
[----:B------:R-:W4:Y:S02]  /*05d0*/  LDCU UR7, c[0x0][0x360] ;  /* 0x00006c00ff0777ac */ /* 0x000f240008000800 */
[----:B----4-:R-:W-:Y:S01]  /*05e0*/  IMAD R32, R80, UR7, R79 ;  /* 0x0000000750207c24 */ /* 0x010fe2000f8e024f */
[----:B------:R-:W-:Y:S02]  /*05f0*/  UMOV UR7, 0x400 ;  /* 0x0000040000077882 */ /* 0x000fe40000000000 */
[----:B-1----:R-:W-:Y:S01]  /*0600*/  ULEA UR9, UR8, UR7, 0x18 ;  /* 0x0000000708097291 */ /* 0x002fe2000f8ec0ff */
[----:B0-----:R-:W-:Y:S01]  /*0610*/  SHF.R.U32.HI R33, RZ, 0x3, R36 ;  /* 0x00000003ff217819 */ /* 0x001fe20000011624 */
[----:B------:R-:W-:Y:S01]  /*0620*/  UIADD3 UR7, UPT, UPT, UR7, 0x1000, URZ ;  /* 0x0000100007077890 */ /* 0x000fe2000fffe0ff */
[----:B------:R-:W-:-:S03]  /*0630*/  LOP3.LUT R34, R36, 0x7, RZ, 0xc0, !PT ;  /* 0x0000000724227812 */ /* 0x000fc600078ec0ff */
[----:B------:R-:W-:Y:S01]  /*0640*/  IMAD.SHL.U32 R85, R33, 0x8, RZ ;  /* 0x0000000821557824 */ /* 0x000fe200078e00ff */
[----:B------:R-:W-:Y:S01]  /*0650*/  SHF.L.U32 R33, R32, 0x4, RZ ;  /* 0x0000000420217819 */ /* 0x000fe200000006ff */
[----:B------:R-:W-:-:S03]  /*0660*/  ULEA UR7, UR8, UR7, 0x18 ;  /* 0x0000000708077291 */ /* 0x000fc6000f8ec0ff */
[----:B------:R-:W-:Y:S02]  /*0670*/  LOP3.LUT R85, R85, 0x8, R34, 0xe2, !PT ;  /* 0x0000000855557812 */ /* 0x000fe400078ee222 */
[C---:B------:R-:W-:Y:S02]  /*0680*/  LOP3.LUT R87, R33.reuse, 0xffffffe0, RZ, 0xc0, !PT ;  /* 0xffffffe021577812 */ /* 0x040fe400078ec0ff */
[C---:B------:R-:W-:Y:S02]  /*0690*/  LOP3.LUT R34, R33.reuse, 0x10, RZ, 0xc0, !PT ;  /* 0x0000001021227812 */ /* 0x040fe400078ec0ff */
[C---:B------:R-:W-:Y:S02]  /*06a0*/  LOP3.LUT R86, R33.reuse, 0xffffff00, RZ, 0xc0, !PT ;  /* 0xffffff0021567812 */ /* 0x040fe400078ec0ff */
[----:B------:R-:W-:Y:S02]  /*06b0*/  LOP3.LUT R33, R33, 0xf0, RZ, 0xc0, !PT ;  /* 0x000000f021217812 */ /* 0x000fe400078ec0ff */
[----:B------:R-:W-:-:S02]  /*06c0*/  IADD3 R87, PT, PT, R34, UR9, R87 ;  /* 0x0000000922577c10 */ /* 0x000fc4000fffe057 */
[----:B------:R-:W-:Y:S01]  /*06d0*/  IADD3 R86, PT, PT, R33, UR7, R86 ;  /* 0x0000000721567c10 */ /* 0x000fe2000fffe056 */
[----:B------:R-:W-:Y:S01]  /*06e0*/  IMAD.SHL.U32 R35, R32, 0x20, RZ ;  /* 0x0000002020237824 */ /* 0x000fe200078e00ff */
[----:B------:R-:W-:-:S04]  /*06f0*/  SHF.R.U32.HI R36, RZ, 0x4, R36 ;  /* 0x00000004ff247819 */ /* 0x000fc80000011624 */
[----:B------:R-:W-:Y:S01]  /*0700*/  LOP3.LUT R35, R35, 0xc00, RZ, 0xc0, !PT ;  /* 0x00000c0023237812 */ /* 0x000fe200078ec0ff */
[----:B------:R-:W-:Y:S01]  /*0710*/  IMAD.SHL.U32 R36, R36, 0x8, RZ ;  /* 0x0000000824247824 */ /* 0x000fe200078e00ff */
[----:B------:R-:W-:-:S03]  /*0720*/  LOP3.LUT R32, R32, 0x3fff80, RZ, 0xc0, !PT ;  /* 0x003fff8020207812 */ /* 0x000fc600078ec0ff */
[----:B------:R-:W-:Y:S02]  /*0730*/  VIADD R35, R35, UR9 ;  /* 0x0000000923237c36 */ /* 0x000fe40008000000 */
[C-C-:B------:R-:W-:Y:S02]  /*0740*/  IMAD R84, R85.reuse, 0x10, R36.reuse ;  /* 0x0000001055547824 */ /* 0x140fe400078e0224 */
[----:B------:R-:W-:Y:S02]  /*0750*/  IMAD R85, R85, 0x80, R36 ;  /* 0x0000008055557824 */ /* 0x000fe400078e0224 */
[----:B------:R-:W-:Y:S02]  /*0760*/  VIADD R37, R35, 0x200 ;  /* 0x0000020023257836 */ /* 0x000fe40000000000 */
[----:B------:R-:W-:Y:S02]  /*0770*/  VIADD R36, R32, UR7 ;  /* 0x0000000720247c36 */ /* 0x000fe40008000000 */
[----:B------:R-:W-:-:S02]  /*0780*/  IMAD.U32 R67, R84, 0x2, R35 ;  /* 0x0000000254437824 */ /* 0x000fc400078e0023 */
[----:B------:R-:W-:Y:S02]  /*0790*/  IMAD.U32 R84, R84, 0x2, R37 ;  /* 0x0000000254547824 */ /* 0x000fe400078e0025 */
[C---:B------:R-:W-:Y:S01]  /*07a0*/  IMAD.U32 R66, R85.reuse, 0x2, R36 ;  /* 0x0000000255427824 */ /* 0x040fe200078e0024 */
[C---:B------:R-:W-:Y:S01]  /*07b0*/  IADD3 R38, PT, PT, R36.reuse, 0x20, RZ ;  /* 0x0000002024267810 */ /* 0x040fe20007ffe0ff */
[C---:B------:R-:W-:Y:S02]  /*07c0*/  VIADD R88, R36.reuse, 0x40 ;  /* 0x0000004024587836 */ /* 0x040fe40000000000 */
[----:B------:R-:W-:Y:S02]  /*07d0*/  VIADD R36, R36, 0x60 ;  /* 0x0000006024247836 */ /* 0x000fe40000000000 */
[C---:B------:R-:W-:Y:S02]  /*07e0*/  IMAD.U32 R89, R85.reuse, 0x2, R38 ;  /* 0x0000000255597824 */ /* 0x040fe400078e0026 */
[----:B------:R-:W-:-:S02]  /*07f0*/  IMAD.U32 R88, R85, 0x2, R88 ;  /* 0x0000000255587824 */ /* 0x000fc400078e0058 */
[----:B------:R-:W-:Y:S01]  /*0800*/  IMAD.U32 R85, R85, 0x2, R36 ;  /* 0x0000000255557824 */ /* 0x000fe200078e0024 */
[----:B--2---:R-:W-:Y:S04]  /*0810*/  STS.128 [R87], R24 ;  /* 0x0000001857007388 */ /* 0x004fe80000000c00 */
[----:B---3--:R-:W-:Y:S01]  /*0820*/  STS.128 [R86], R28 ;  /* 0x0000001c56007388 */ /* 0x008fe20000000c00 */
[----:B------:R-:W-:Y:S06]  /*0830*/  BAR.SYNC.DEFER_BLOCKING 0x0 ;  /* 0x0000000000007b1d */ /* 0x000fec0000010000 */
[----:B------:R-:W-:Y:S04]  /*0840*/  LDSM.16.M88.4 R24, [R67] ;  /* 0x000000004318783b */ /* 0x000fe80000000200 */
[----:B------:R-:W0:Y:S04]  /*0850*/  LDSM.16.MT88.4 R28, [R66] ;  /* 0x00000000421c783b */ /* 0x000e280000004200 */
[----:B------:R-:W1:Y:S04]  /*0860*/  LDSM.16.M88.4 R32, [R84] ;  /* 0x000000005420783b */ /* 0x000e680000000200 */
[----:B------:R-:W2:Y:S04]  /*0870*/  LDSM.16.MT88.4 R36, [R89] ;  /* 0x000000005924783b */ /* 0x000ea80000004200 */
[----:B------:R-:W3:Y:S01]  /*0880*/  LDSM.16.MT88.4 R40, [R85] ;  /* 0x000000005528783b */ /* 0x000ee20000004200 */
[-C--:B0-----:R-:W-:Y:S08]  /*0890*/  HMMA.16816.F16 R22, R24, R28.reuse, R22 ;  /* 0x0000001c1816723c */ /* 0x081ff00000000816 */
[----:B-1----:R-:W-:Y:S08]  /*08a0*/  HMMA.16816.F16 R60, R32, R28, R60 ;  /* 0x0000001c203c723c */ /* 0x002ff0000000083c */
[-C--:B------:R-:W-:Y:S08]  /*08b0*/  HMMA.16816.F16 R20, R24, R30.reuse, R20 ;  /* 0x0000001e1814723c */ /* 0x080ff00000000814 */
[----:B------:R-:W-:Y:S01]  /*08c0*/  HMMA.16816.F16 R62, R32, R30, R62 ;  /* 0x0000001e203e723c */ /* 0x000fe2000000083e */
[----:B------:R-:W0:Y:S07]  /*08d0*/  LDSM.16.MT88.4 R28, [R88] ;  /* 0x00000000581c783b */ /* 0x000e2e0000004200 */
[C---:B--2---:R-:W-:Y:S08]  /*08e0*/  HMMA.16816.F16 R18, R24.reuse, R36, R18 ;  /* 0x000000241812723c */ /* 0x044ff00000000812 */
[C---:B------:R-:W-:Y:S08]  /*08f0*/  HMMA.16816.F16 R16, R24.reuse, R38, R16 ;  /* 0x000000261810723c */ /* 0x040ff00000000810 */
[C---:B---3--:R-:W-:Y:S08]  /*0900*/  HMMA.16816.F16 R10, R24.reuse, R40, R10 ;  /* 0x00000028180a723c */ /* 0x048ff0000000080a */
[C---:B------:R-:W-:Y:S08]  /*0910*/  HMMA.16816.F16 R58, R24.reuse, R42, R58 ;  /* 0x0000002a183a723c */ /* 0x040ff0000000083a */
[C---:B0-----:R-:W-:Y:S08]  /*0920*/  HMMA.16816.F16 R14, R24.reuse, R28, R14 ;  /* 0x0000001c180e723c */ /* 0x041ff0000000080e */
[----:B------:R-:W-:Y:S01]  /*0930*/  HMMA.16816.F16 R12, R24, R30, R12 ;  /* 0x0000001e180c723c */ /* 0x000fe2000000080c */
[----:B------:R-:W-:-:S05]  /*0940*/  IADD3 R24, P0, PT, R81, UR4, RZ ;  /* 0x0000000451187c10 */ /* 0x000fca000ff1e0ff */
[----:B------:R-:W-:Y:S01]  /*0950*/  IMAD.X R25, RZ, RZ, RZ, P0 ;  /* 0x000000ffff197224 */ /* 0x000fe200000e06ff */
[----:B------:R-:W-:-:S04]  /*0960*/  LEA R72, P0, R24, UR12, 0x1 ;  /* 0x0000000c18487c11 */ /* 0x000fc8000f8008ff */
[----:B------:R-:W-:Y:S01]  /*0970*/  LEA.HI.X R73, R24, UR13, R25, 0x1, P0 ;  /* 0x0000000d18497c11 */ /* 0x000fe200080f0c19 */
[--C-:B------:R-:W-:Y:S01]  /*0980*/  IMAD.WIDE R24, R76, 0x2, R70.reuse ;  /* 0x000000024c187825 */ /* 0x100fe200078e0246 */
[----:B------:R-:W-:Y:S01]  /*0990*/  BAR.SYNC.DEFER_BLOCKING 0x0 ;  /* 0x0000000000007b1d */ /* 0x000fe20000010000 */
[C---:B------:R-:W-:Y:S08]  /*09a0*/  HMMA.16816.F16 R64, R32.reuse, R36, R64 ;  /* 0x000000242040723c */ /* 0x040ff00000000840 */
[C---:B------:R-:W-:Y:S01]  /*09b0*/  HMMA.16816.F16 R8, R32.reuse, R38, R8 ;  /* 0x000000262008723c */ /* 0x040fe20000000808 */
[----:B------:R-:W2:Y:S04]  /*09c0*/  LDG.E.128 R36, desc[UR10][R72.64+0x20] ;  /* 0x0000200a48247981 */ /* 0x000ea8000c1e1d00 */
[----:B------:R-:W3:Y:S03]  /*09d0*/  LDG.E.128 R24, desc[UR10][R24.64] ;  /* 0x0000000a18187981 */ /* 0x000ee6000c1e1d00 */
[C---:B------:R-:W-:Y:S08]  /*09e0*/  HMMA.16816.F16 R6, R32.reuse, R28, R6 ;  /* 0x0000001c2006723c */ /* 0x040ff00000000806 */
[C---:B------:R-:W-:Y:S08]  /*09f0*/  HMMA.16816.F16 R4, R32.reuse, R30, R4 ;  /* 0x0000001e2004723c */ /* 0x040ff00000000804 */
[C---:B------:R-:W-:Y:S08]  /*0a00*/  HMMA.16816.F16 R2, R32.reuse, R40, R2 ;  /* 0x000000282002723c */ /* 0x040ff00000000802 */
[----:B------:R-:W-:Y:S01]  /*0a10*/  HMMA.16816.F16 R56, R32, R42, R56 ;  /* 0x0000002a2038723c */ /* 0x000fe20000000838 */
        /* <DEDUP_REMOVED lines=13> */
[-C--:B--2---:R-:W-:Y:S08]  /*0af0*/  HMMA.16816.F16 R16, R28, R42.reuse, R16 ;  /* 0x0000002a1c10723c */ /* 0x084ff00000000810 */
[----:B------:R-:W-:Y:S01]  /*0b00*/  HMMA.16816.F16 R42, R32, R42, R8 ;  /* 0x0000002a202a723c */ /* 0x000fe20000000808 */
[----:B------:R-:W-:-:S07]  /*0b10*/  IMAD.WIDE R8, R82, 0x2, R70 ;  /* 0x0000000252087825 */ /* 0x000fce00078e0246 */
[C---:B------:R-:W-:Y:S08]  /*0b20*/  HMMA.16816.F16 R18, R28.reuse, R40, R18 ;  /* 0x000000281c12723c */ /* 0x040ff00000000812 */
[C---:B---3--:R-:W-:Y:S01]  /*0b30*/  HMMA.16816.F16 R44, R28.reuse, R36, R10 ;  /* 0x000000241c2c723c */ /* 0x048fe2000000080a */
[----:B------:R-:W-:Y:S07]  /*0b40*/  BAR.SYNC.DEFER_BLOCKING 0x0 ;  /* 0x0000000000007b1d */ /* 0x000fee0000010000 */
[C---:B------:R-:W-:Y:S08]  /*0b50*/  HMMA.16816.F16 R58, R28.reuse, R38, R58 ;  /* 0x000000261c3a723c */ /* 0x040ff0000000083a */
[C---:B0-----:R-:W-:Y:S08]  /*0b60*/  HMMA.16816.F16 R14, R28.reuse, R24, R14 ;  /* 0x000000181c0e723c */ /* 0x041ff0000000080e */
[----:B------:R-:W-:Y:S01]  /*0b70*/  HMMA.16816.F16 R12, R28, R26, R12 ;  /* 0x0000001a1c0c723c */ /* 0x000fe2000000080c */
[----:B------:R-:W2:Y:S04]  /*0b80*/  LDG.E.128 R28, desc[UR10][R72.64+0x40] ;  /* 0x0000400a481c7981 */ /* 0x000ea8000c1e1d00 */
[----:B------:R-:W3:Y:S03]  /*0b90*/  LDG.E.128 R8, desc[UR10][R8.64] ;  /* 0x0000000a08087981 */ /* 0x000ee6000c1e1d00 */
        /* <DEDUP_REMOVED lines=8> */
[----:B------:R-:W2:Y:S01]  /*0c20*/  LDSM.16.MT88.4 R28, [R88] ;  /* 0x00000000581c783b */ /* 0x000ea20000004200 */
[C---:B0-----:R-:W-:Y:S08]  /*0c30*/  HMMA.16816.F16 R48, R4.reuse, R8, R22 ;  /* 0x000000080430723c */ /* 0x041ff00000000816 */
[----:B------:R-:W-:Y:S01]  /*0c40*/  HMMA.16816.F16 R52, R4, R10, R20 ;  /* 0x0000000a0434723c */ /* 0x000fe20000000814 */
[----:B------:R-:W0:Y:S07]  /*0c50*/  LDSM.16.MT88.4 R20, [R89] ;  /* 0x000000005914783b */ /* 0x000e2e0000004200 */
[C---:B-1----:R-:W-:Y:S08]  /*0c60*/  HMMA.16816.F16 R60, R24.reuse, R8, R60 ;  /* 0x00000008183c723c */ /* 0x042ff0000000083c */
[----:B------:R-:W-:Y:S01]  /*0c70*/  HMMA.16816.F16 R62, R24, R10, R62 ;  /* 0x0000000a183e723c */ /* 0x000fe2000000083e */
[----:B------:R-:W1:Y:S07]  /*0c80*/  LDSM.16.MT88.4 R8, [R85] ;  /* 0x000000005508783b */ /* 0x000e6e0000004200 */
[C---:B--2---:R-:W-:Y:S08]  /*0c90*/  HMMA.16816.F16 R14, R4.reuse, R28, R14 ;  /* 0x0000001c040e723c */ /* 0x044ff0000000080e */
[C---:B------:R-:W-:Y:S08]  /*0ca0*/  HMMA.16816.F16 R12, R4.reuse, R30, R12 ;  /* 0x0000001e040c723c */ /* 0x040ff0000000080c */
[----:B0-----:R-:W-:Y:S01]  /*0cb0*/  HMMA.16816.F16 R54, R4, R22, R16 ;  /* 0x000000160436723c */ /* 0x001fe20000000810 */
[----:B------:R-:W-:-:S07]  /*0cc0*/  IMAD.WIDE R16, R77, 0x2, R70 ;  /* 0x000000024d107825 */ /* 0x000fce00078e0246 */
[C---:B------:R-:W-:Y:S01]  /*0cd0*/  HMMA.16816.F16 R68, R4.reuse, R20, R18 ;  /* 0x000000140444723c */ /* 0x040fe20000000812 */
[----:B------:R-:W-:Y:S07]  /*0ce0*/  BAR.SYNC.DEFER_BLOCKING 0x0 ;  /* 0x0000000000007b1d */ /* 0x000fee0000010000 */
[C---:B-1----:R-:W-:Y:S08]  /*0cf0*/  HMMA.16816.F16 R44, R4.reuse, R8, R44 ;  /* 0x00000008042c723c */ /* 0x042ff0000000082c */
[----:B------:R-:W-:Y:S01]  /*0d00*/  HMMA.16816.F16 R58, R4, R10, R58 ;  /* 0x0000000a043a723c */ /* 0x000fe2000000083a */
[----:B------:R0:W2:Y:S04]  /*0d10*/  LDG.E.128 R4, desc[UR10][R72.64+0x60] ;  /* 0x0000600a48047981 */ /* 0x0000a8000c1e1d00 */
[----:B------:R-:W3:Y:S03]  /*0d20*/  LDG.E.128 R16, desc[UR10][R16.64] ;  /* 0x0000000a10107981 */ /* 0x000ee6000c1e1d00 */
[----:B------:R-:W-:Y:S08]  /*0d30*/  HMMA.16816.F16 R40, R32, R40, R64 ;  /* 0x000000282028723c */ /* 0x000ff00000000840 */
[----:B0-----:R-:W-:Y:S08]  /*0d40*/  HMMA.16816.F16 R72, R24, R22, R42 ;  /* 0x000000161848723c */ /* 0x001ff0000000082a */
[----:B------:R-:W-:Y:S08]  /*0d50*/  HMMA.16816.F16 R2, R32, R36, R2 ;  /* 0x000000242002723c */ /* 0x000ff00000000802 */
[----:B------:R-:W-:Y:S08]  /*0d60*/  HMMA.16816.F16 R70, R24, R20, R40 ;  /* 0x000000141846723c */ /* 0x000ff00000000828 */
[----:B------:R-:W-:Y:S08]  /*0d70*/  HMMA.16816.F16 R56, R32, R38, R56 ;  /* 0x000000262038723c */ /* 0x000ff00000000838 */
[C---:B------:R-:W-:Y:S08]  /*0d80*/  HMMA.16816.F16 R46, R24.reuse, R28, R46 ;  /* 0x0000001c182e723c */ /* 0x040ff0000000082e */
[C---:B------:R-:W-:Y:S08]  /*0d90*/  HMMA.16816.F16 R50, R24.reuse, R30, R50 ;  /* 0x0000001e1832723c */ /* 0x040ff00000000832 */
[C---:B------:R-:W-:Y:S08]  /*0da0*/  HMMA.16816.F16 R2, R24.reuse, R8, R2 ;  /* 0x000000081802723c */ /* 0x040ff00000000802 */
[----:B------:R-:W-:Y:S01]  /*0db0*/  HMMA.16816.F16 R56, R24, R10, R56 ;  /* 0x0000000a1838723c */ /* 0x000fe20000000838 */
[----:B------:R-:W-:-:S04]  /*0dc0*/  UIADD3 UR6, UPT, UPT, UR6, 0x4, URZ ;  /* 0x0000000406067890 */ /* 0x000fc8000fffe0ff */
[----:B------:R-:W-:Y:S01]  /*0dd0*/  UISETP.NE.AND UP0, UPT, UR6, URZ, UPT ;  /* 0x000000ff0600728c */ /* 0x000fe2000bf05270 */
[----:B------:R-:W-:Y:S01]  /*0de0*/  VIADD R75, R75, 0x40 ;  /* 0x000000404b4b7836 */ /* 0x000fe20000000000 */
[C---:B------:R-:W-:Y:S01]  /*0df0*/  LEA R83, R74.reuse, R83, 0x6 ;  /* 0x000000534a537211 */ /* 0x040fe200078e30ff */
[C---:B------:R-:W-:Y:S02]  /*0e00*/  IMAD R82, R74.reuse, 0x40, R82 ;  /* 0x000000404a527824 */ /* 0x040fe400078e0252 */
[C---:B------:R-:W-:Y:S02]  /*0e10*/  IMAD R77, R74.reuse, 0x40, R77 ;  /* 0x000000404a4d7824 */ /* 0x040fe400078e024d */
[----:B------:R-:W-:Y:S01]  /*0e20*/  IMAD R76, R74, 0x40, R76 ;  /* 0x000000404a4c7824 */ /* 0x000fe200078e024c */
[----:B------:R-:W-:Y:S01]  /*0e30*/  UIADD3 UR4, UPT, UPT, UR4, 0x40, URZ ;  /* 0x0000004004047890 */ /* 0x000fe2000fffe0ff */
[----:B--2---:R-:W-:Y:S04]  /*0e40*/  STS.128 [R87], R4 ;  /* 0x0000000457007388 */ /* 0x004fe80000000c00 */
[----:B---3--:R-:W-:Y:S01]  /*0e50*/  STS.128 [R86], R16 ;  /* 0x0000001056007388 */ /* 0x008fe20000000c00 */
[----:B------:R-:W-:Y:S06]  /*0e60*/  BAR.SYNC.DEFER_BLOCKING 0x0 ;  /* 0x0000000000007b1d */ /* 0x000fec0000010000 */
[----:B------:R-:W-:Y:S04]  /*0e70*/  LDSM.16.M88.4 R40, [R67] ;  /* 0x000000004328783b */ /* 0x000fe80000000200 */
[----:B------:R-:W0:Y:S04]  /*0e80*/  LDSM.16.MT88.4 R4, [R66] ;  /* 0x000000004204783b */ /* 0x000e280000004200 */
[----:B------:R-:W1:Y:S04]  /*0e90*/  LDSM.16.MT88.4 R64, [R89] ;  /* 0x000000005940783b */ /* 0x000e680000004200 */
[----:B------:R-:W2:Y:S04]  /*0ea0*/  LDSM.16.M88.4 R32, [R84] ;  /* 0x000000005420783b */ /* 0x000ea80000000200 */
[----:B------:R-:W3:Y:S04]  /*0eb0*/  LDSM.16.MT88.4 R36, [R88] ;  /* 0x000000005824783b */ /* 0x000ee80000004200 */
[----:B------:R-:W4:Y:S01]  /*0ec0*/  LDSM.16.MT88.4 R28, [R85] ;  /* 0x00000000551c783b */ /* 0x000f220000004200 */
[C---:B0-----:R-:W-:Y:S08]  /*0ed0*/  HMMA.16816.F16 R22, R40.reuse, R4, R48 ;  /* 0x000000042816723c */ /* 0x041ff00000000830 */
[C---:B------:R-:W-:Y:S08]  /*0ee0*/  HMMA.16816.F16 R20, R40.reuse, R6, R52 ;  /* 0x000000062814723c */ /* 0x040ff00000000834 */
[----:B-1----:R-:W-:Y:S08]  /*0ef0*/  HMMA.16816.F16 R18, R40, R64, R68 ;  /* 0x000000402812723c */ /* 0x002ff00000000844 */
[C---:B--2---:R-:W-:Y:S08]  /*0f00*/  HMMA.16816.F16 R60, R32.reuse, R4, R60 ;  /* 0x00000004203c723c */ /* 0x044ff0000000083c */
[----:B------:R-:W-:Y:S08]  /*0f10*/  HMMA.16816.F16 R62, R32, R6, R62 ;  /* 0x00000006203e723c */ /* 0x000ff0000000083e */
[C---:B------:R-:W-:Y:S08]  /*0f20*/  HMMA.16816.F16 R16, R40.reuse, R66, R54 ;  /* 0x000000422810723c */ /* 0x040ff00000000836 */
[C---:B---3--:R-:W-:Y:S08]  /*0f30*/  HMMA.16816.F16 R14, R40.reuse, R36, R14 ;  /* 0x00000024280e723c */ /* 0x048ff0000000080e */
[C---:B------:R-:W-:Y:S08]  /*0f40*/  HMMA.16816.F16 R12, R40.reuse, R38, R12 ;  /* 0x00000026280c723c */ /* 0x040ff0000000080c */
[C---:B----4-:R-:W-:Y:S08]  /*0f50*/  HMMA.16816.F16 R10, R40.reuse, R28, R44 ;  /* 0x0000001c280a723c */ /* 0x050ff0000000082c */
[----:B------:R-:W-:Y:S08]  /*0f60*/  HMMA.16816.F16 R58, R40, R30, R58 ;  /* 0x0000001e283a723c */ /* 0x000ff0000000083a */
[C---:B------:R-:W-:Y:S08]  /*0f70*/  HMMA.16816.F16 R64, R32.reuse, R64, R70 ;  /* 0x000000402040723c */ /* 0x040ff00000000846 */
[C---:B------:R-:W-:Y:S08]  /*0f80*/  HMMA.16816.F16 R8, R32.reuse, R66, R72 ;  /* 0x000000422008723c */ /* 0x040ff00000000848 */
[C---:B------:R-:W-:Y:S08]  /*0f90*/  HMMA.16816.F16 R6, R32.reuse, R36, R46 ;  /* 0x000000242006723c */ /* 0x040ff0000000082e */
[C---:B------:R-:W-:Y:S08]  /*0fa0*/  HMMA.16816.F16 R4, R32.reuse, R38, R50 ;  /* 0x000000262004723c */ /* 0x040ff00000000832 */
[C---:B------:R-:W-:Y:S08]  /*0fb0*/  HMMA.16816.F16 R2, R32.reuse, R28, R2 ;  /* 0x0000001c2002723c */ /* 0x040ff00000000802 */
[----:B------:R-:W-:Y:S01]  /*0fc0*/  HMMA.16816.F16 R56, R32, R30, R56 ;  /* 0x0000001e2038723c */ /* 0x000fe20000000838 */
[----:B------:R-:W-:Y:S06]  /*0fd0*/  BAR.SYNC.DEFER_BLOCKING 0x0 ;  /* 0x0000000000007b1d */ /* 0x000fec0000010000 */
[----:B------:R-:W-:-:S13]  /*0fe0*/  BRA.U UP0, `(.L_x_2) ;  /* 0xfffffff500587547 */ /* 0x000fda000b83ffff */
[----:B------:R-:W-:-:S12]  /*0ff0*/  ULOP3.LUT UR4, UR5, 0x7fffffc, URZ, 0xc0, !UPT ;  /* 0x07fffffc05047892 */ /* 0x000fd8000f8ec0ff */
.L_x_1:
[----:B------:R-:W-:-:S09]  /*1000*/  ULOP3.LUT UP0, UR6, UR5, 0x3, URZ, 0xc0, !UPT ;  /* 0x0000000305067892 */ /* 0x000fd2000f80c0ff */
[----:B------:R-:W-:Y:S05]  /*1010*/  BRA.U !UP0, `(.L_x_0) ;  /* 0x0000000d08087547 */ /* 0x000fea000b800000 */
[----:B------:R-:W-:Y:S02]  /*1020*/  UISETP.NE.AND UP0, UPT, UR6, 0x1, UPT ;  /* 0x000000010600788c */ /* 0x000fe4000bf05270 */
[----:B------:R-:W-:-:S04]  /*1030*/  ULOP3.LUT UR5, UR5, 0x1, URZ, 0xc0, !UPT ;  /* 0x0000000105057892 */ /* 0x000fc8000f8ec0ff */
[----:B------:R-:W-:-:S03]  /*1040*/  UISETP.NE.U32.AND UP1, UPT, UR5, 0x1, UPT ;  /* 0x000000010500788c */ /* 0x000fc6000bf25070 */
[----:B------:R-:W-:Y:S08]  /*1050*/  BRA.U !UP0, `(.L_x_3) ;  /* 0x0000000508bc7547 */ /* 0x000ff0000b800000 */
[----:B------:R-:W0:Y:S01]  /*1060*/  LDCU UR5, c[0x0][0x360] ;  /* 0x00006c00ff0577ac */ /* 0x000e220008000800 */
[----:B------:R-:W1:Y:S08]  /*1070*/  LDC R51, c[0x0][0x39c] ;  /* 0x0000e700ff337b82 */ /* 0x000e700000000800 */
[----:B------:R-:W2:Y:S08]  /*1080*/  LDC.64 R84, c[0x0][0x380] ;  /* 0x0000e000ff547b82 */ /* 0x000eb00000000a00 */
[----:B------:R-:W3:Y:S01]  /*1090*/  LDC.64 R82, c[0x0][0x388] ;  /* 0x0000e200ff527b82 */ /* 0x000ee20000000a00 */
[----:B0-----:R-:W-:Y:S01]  /*10a0*/  IMAD R32, R80, UR5, R79 ;  /* 0x0000000550207c24 */ /* 0x001fe2000f8e024f */
[----:B------:R-:W-:-:S03]  /*10b0*/  USHF.L.U32 UR5, UR4, 0x4, URZ ;  /* 0x0000000404057899 */ /* 0x000fc600080006ff */
[----:B------:R-:W-:-:S03]  /*10c0*/  IMAD.SHL.U32 R24, R32, 0x8, RZ ;  /* 0x0000000820187824 */ /* 0x000fc600078e00ff */
[----:B------:R-:W-:Y:S02]  /*10d0*/  VIADD R54, R81, UR5 ;  /* 0x0000000551367c36 */ /* 0x000fe40008000000 */
[----:B------:R-:W-:-:S05]  /*10e0*/  LOP3.LUT R25, R24, 0x78, RZ, 0xc0, !PT ;  /* 0x0000007818197812 */ /* 0x000fca00078ec0ff */
[----:B----4-:R-:W-:-:S04]  /*10f0*/  IMAD R24, R0, 0x80, R25 ;  /* 0x0000008000187824 */ /* 0x010fc800078e0219 */
[----:B-1----:R-:W-:Y:S02]  /*1100*/  IMAD R53, R51, UR5, R24 ;  /* 0x0000000533357c24 */ /* 0x002fe4000f8e0218 */
[----:B--2---:R-:W-:-:S04]  /*1110*/  IMAD.WIDE.U32 R24, R54, 0x2, R84 ;  /* 0x0000000236187825 */ /* 0x004fc800078e0054 */
[----:B---3--:R-:W-:Y:S02]  /*1120*/  IMAD.WIDE R28, R53, 0x2, R82 ;  /* 0x00000002351c7825 */ /* 0x008fe400078e0252 */
[----:B------:R-:W2:Y:S04]  /*1130*/  LDG.E.128 R24, desc[UR10][R24.64] ;  /* 0x0000000a18187981 */ /* 0x000ea8000c1e1d00 */
[----:B------:R-:W3:Y:S01]  /*1140*/  LDG.E.128 R28, desc[UR10][R28.64] ;  /* 0x0000000a1c1c7981 */ /* 0x000ee2000c1e1d00 */
[----:B------:R-:W0:Y:S01]  /*1150*/  S2UR UR6, SR_CgaCtaId ;  /* 0x00000000000679c3 */ /* 0x000e220000008800 */
[----:B------:R-:W-:Y:S01]  /*1160*/  UMOV UR5, 0x400 ;  /* 0x0000040000057882 */ /* 0x000fe20000000000 */
[----:B------:R-:W-:Y:S01]  /*1170*/  IMAD.SHL.U32 R33, R32, 0x10, RZ ;  /* 0x0000001020217824 */ /* 0x000fe200078e00ff */
[----:B------:R-:W1:Y:S04]  /*1180*/  S2R R34, SR_LANEID ;  /* 0x0000000000227919 */ /* 0x000e680000000000 */
[----:B------:R-:W-:-:S02]  /*1190*/  LOP3.LUT R42, R33, 0xffffffe0, RZ, 0xc0, !PT ;  /* 0xffffffe0212a7812 */ /* 0x000fc400078ec0ff */
[----:B------:R-:W-:Y:S01]  /*11a0*/  LOP3.LUT R41, R33, 0xffffff00, RZ, 0xc0, !PT ;  /* 0xffffff0021297812 */ /* 0x000fe200078ec0ff */
[----:B0-----:R-:W-:Y:S02]  /*11b0*/  ULEA UR7, UR6, UR5, 0x18 ;  /* 0x0000000506077291 */ /* 0x001fe4000f8ec0ff */
[----:B------:R-:W-:-:S04]  /*11c0*/  UIADD3 UR5, UPT, UPT, UR5, 0x1000, URZ ;  /* 0x0000100005057890 */ /* 0x000fc8000fffe0ff */
[----:B------:R-:W-:Y:S01]  /*11d0*/  ULEA UR5, UR6, UR5, 0x18 ;  /* 0x0000000506057291 */ /* 0x000fe2000f8ec0ff */
[--C-:B-1----:R-:W-:Y:S02]  /*11e0*/  SHF.R.U32.HI R35, RZ, 0x3, R34.reuse ;  /* 0x00000003ff237819 */ /* 0x102fe40000011622 */
[----:B------:R-:W-:Y:S02]  /*11f0*/  LOP3.LUT R36, R34, 0x7, RZ, 0xc0, !PT ;  /* 0x0000000722247812 */ /* 0x000fe400078ec0ff */
[----:B------:R-:W-:Y:S01]  /*1200*/  SHF.R.U32.HI R37, RZ, 0x4, R34 ;  /* 0x00000004ff257819 */ /* 0x000fe20000011622 */
[----:B------:R-:W-:Y:S01]  /*1210*/  IMAD.SHL.U32 R39, R35, 0x8, RZ ;  /* 0x0000000823277824 */ /* 0x000fe200078e00ff */
[C---:B------:R-:W-:Y:S02]  /*1220*/  LOP3.LUT R35, R33.reuse, 0x10, RZ, 0xc0, !PT ;  /* 0x0000001021237812 */ /* 0x040fe400078ec0ff */
[----:B------:R-:W-:Y:S01]  /*1230*/  LOP3.LUT R34, R33, 0xf0, RZ, 0xc0, !PT ;  /* 0x000000f021227812 */ /* 0x000fe200078ec0ff */
[----:B------:R-:W-:Y:S01]  /*1240*/  IMAD.SHL.U32 R33, R32, 0x20, RZ ;  /* 0x0000002020217824 */ /* 0x000fe200078e00ff */
[----:B------:R-:W-:Y:S01]  /*1250*/  IADD3 R42, PT, PT, R35, UR7, R42 ;  /* 0x00000007232a7c10 */ /* 0x000fe2000fffe02a */
[----:B------:R-:W-:Y:S01]  /*1260*/  IMAD.SHL.U32 R37, R37, 0x8, RZ ;  /* 0x0000000825257824 */ /* 0x000fe200078e00ff */
[----:B------:R-:W-:-:S02]  /*1270*/  IADD3 R41, PT, PT, R34, UR5, R41 ;  /* 0x0000000522297c10 */ /* 0x000fc4000fffe029 */
[----:B------:R-:W-:Y:S02]  /*1280*/  LOP3.LUT R32, R32, 0x3fff80, RZ, 0xc0, !PT ;  /* 0x003fff8020207812 */ /* 0x000fe400078ec0ff */
[----:B------:R-:W-:Y:S02]  /*1290*/  LOP3.LUT R36, R39, 0x8, R36, 0xe2, !PT ;  /* 0x0000000827247812 */ /* 0x000fe400078ee224 */
[----:B------:R-:W-:Y:S01]  /*12a0*/  LOP3.LUT R33, R33, 0xc00, RZ, 0xc0, !PT ;  /* 0x00000c0021217812 */ /* 0x000fe200078ec0ff */
[----:B------:R-:W-:Y:S02]  /*12b0*/  VIADD R32, R32, UR5 ;  /* 0x0000000520207c36 */ /* 0x000fe40008000000 */
[C-C-:B------:R-:W-:Y:S01]  /*12c0*/  IMAD R52, R36.reuse, 0x10, R37.reuse ;  /* 0x0000001024347824 */ /* 0x140fe200078e0225 */
[----:B------:R-:W-:Y:S01]  /*12d0*/  IADD3 R55, PT, PT, R33, UR7, RZ ;  /* 0x0000000721377c10 */ /* 0x000fe2000fffe0ff */
[----:B------:R-:W-:Y:S02]  /*12e0*/  IMAD R45, R36, 0x80, R37 ;  /* 0x00000080242d7824 */ /* 0x000fe400078e0225 */
[----:B------:R-:W-:-:S02]  /*12f0*/  VIADD R49, R32, 0x40 ;  /* 0x0000004020317836 */ /* 0x000fc40000000000 */
[----:B------:R-:W-:Y:S02]  /*1300*/  IMAD.U32 R50, R52, 0x2, R55 ;  /* 0x0000000234327824 */ /* 0x000fe400078e0037 */
[C---:B------:R-:W-:Y:S02]  /*1310*/  IMAD.U32 R49, R45.reuse, 0x2, R49 ;  /* 0x000000022d317824 */ /* 0x040fe400078e0031 */
[C---:B------:R-:W-:Y:S02]  /*1320*/  VIADD R40, R32.reuse, 0x20 ;  /* 0x0000002020287836 */ /* 0x040fe40000000000 */
[----:B------:R-:W-:Y:S02]  /*1330*/  VIADD R48, R32, 0x60 ;  /* 0x0000006020307836 */ /* 0x000fe40000000000 */
[C---:B------:R-:W-:Y:S02]  /*1340*/  IMAD.U32 R43, R45.reuse, 0x2, R32 ;  /* 0x000000022d2b7824 */ /* 0x040fe400078e0020 */
[----:B------:R-:W-:-:S02]  /*1350*/  IMAD.U32 R40, R45, 0x2, R40 ;  /* 0x000000022d287824 */ /* 0x000fc400078e0028 */
[----:B------:R-:W-:Y:S02]  /*1360*/  IMAD.U32 R48, R45, 0x2, R48 ;  /* 0x000000022d307824 */ /* 0x000fe400078e0030 */
[----:B------:R-:W-:-:S04]  /*1370*/  VIADD R55, R55, 0x200 ;  /* 0x0000020037377836 */ /* 0x000fc80000000000 */
[----:B------:R-:W-:Y:S01]  /*1380*/  IMAD.U32 R52, R52, 0x2, R55 ;  /* 0x0000000234347824 */ /* 0x000fe200078e0037 */
[----:B--2---:R-:W-:Y:S04]  /*1390*/  STS.128 [R42], R24 ;  /* 0x000000182a007388 */ /* 0x004fe80000000c00 */
[----:B---3--:R-:W-:Y:S01]  /*13a0*/  STS.128 [R41], R28 ;  /* 0x0000001c29007388 */ /* 0x008fe20000000c00 */
[----:B------:R-:W-:Y:S06]  /*13b0*/  BAR.SYNC.DEFER_BLOCKING 0x0 ;  /* 0x0000000000007b1d */ /* 0x000fec0000010000 */
[----:B------:R-:W-:Y:S04]  /*13c0*/  LDSM.16.M88.4 R32, [R50] ;  /* 0x000000003220783b */ /* 0x000fe80000000200 */
[----:B------:R-:W0:Y:S04]  /*13d0*/  LDSM.16.MT88.4 R24, [R49] ;  /* 0x000000003118783b */ /* 0x000e280000004200 */
[----:B------:R-:W1:Y:S04]  /*13e0*/  LDSM.16.MT88.4 R44, [R40] ;  /* 0x00000000282c783b */ /* 0x000e680000004200 */
[----:B------:R-:W2:Y:S04]  /*13f0*/  LDSM.16.MT88.4 R36, [R43] ;  /* 0x000000002b24783b */ /* 0x000ea80000004200 */
[----:B------:R-:W3:Y:S01]  /*1400*/  LDSM.16.MT88.4 R28, [R48] ;  /* 0x00000000301c783b */ /* 0x000ee20000004200 */
[C---:B0-----:R-:W-:Y:S08]  /*1410*/  HMMA.16816.F16 R68, R32.reuse, R24, R14 ;  /* 0x000000182044723c */ /* 0x041ff0000000080e */
[C---:B------:R-:W-:Y:S01]  /*1420*/  HMMA.16816.F16 R66, R32.reuse, R26, R12 ;  /* 0x0000001a2042723c */ /* 0x040fe2000000080c */
[----:B------:R-:W0:Y:S07]  /*1430*/  LDSM.16.M88.4 R12, [R52] ;  /* 0x00000000340c783b */ /* 0x000e2e0000000200 */
[----:B-1----:R-:W-:Y:S01]  /*1440*/  HMMA.16816.F16 R70, R32, R46, R16 ;  /* 0x0000002e2046723c */ /* 0x002fe20000000810 */
[----:B------:R-:W-:-:S05]  /*1450*/  IADD3 R17, PT, PT, R54, 0x10, RZ ;  /* 0x0000001036117810 */ /* 0x000fca0007ffe0ff */
[----:B------:R-:W-:Y:S02]  /*1460*/  IMAD.WIDE.U32 R16, R17, 0x2, R84 ;  /* 0x0000000211107825 */ /* 0x000fe400078e0054 */
[C---:B--2---:R-:W-:Y:S02]  /*1470*/  HMMA.16816.F16 R74, R32.reuse, R38, R20 ;  /* 0x00000026204a723c */ /* 0x044fe40000000814 */
[----:B------:R-:W-:Y:S01]  /*1480*/  IMAD R21, R51, 0x10, R53 ;  /* 0x0000001033157824 */ /* 0x000fe200078e0235 */
[----:B------:R-:W-:Y:S03]  /*1490*/  BAR.SYNC.DEFER_BLOCKING 0x0 ;  /* 0x0000000000007b1d */ /* 0x000fe60000010000 */
[----:B------:R-:W-:Y:S02]  /*14a0*/  IMAD.WIDE R20, R21, 0x2, R82 ;  /* 0x0000000215147825 */ /* 0x000fe400078e0252 */
[C---:B------:R-:W-:Y:S08]  /*14b0*/  HMMA.16816.F16 R72, R32.reuse, R44, R18 ;  /* 0x0000002c2048723c */ /* 0x040ff00000000812 */
[C---:B------:R-:W-:Y:S08]  /*14c0*/  HMMA.16816.F16 R76, R32.reuse, R36, R22 ;  /* 0x00000024204c723c */ /* 0x040ff00000000816 */
[C---:B---3--:R-:W-:Y:S01]  /*14d0*/  HMMA.16816.F16 R10, R32.reuse, R28, R10 ;  /* 0x0000001c200a723c */ /* 0x048fe2000000080a */
[----:B------:R-:W2:Y:S04]  /*14e0*/  LDG.E.128 R16, desc[UR10][R16.64] ;  /* 0x0000000a10107981 */ /* 0x000ea8000c1e1d00 */
[----:B------:R-:W3:Y:S03]  /*14f0*/  LDG.E.128 R20, desc[UR10][R20.64] ;  /* 0x0000000a14147981 */ /* 0x000ee6000c1e1d00 */
[----:B------:R-:W-:Y:S08]  /*1500*/  HMMA.16816.F16 R58, R32, R30, R58 ;  /* 0x0000001e203a723c */ /* 0x000ff0000000083a */
[C---:B0-----:R-:W-:Y:S08]  /*1510*/  HMMA.16816.F16 R60, R12.reuse, R36, R60 ;  /* 0x000000240c3c723c */ /* 0x041ff0000000083c */
[C---:B------:R-:W-:Y:S08]  /*1520*/  HMMA.16816.F16 R62, R12.reuse, R38, R62 ;  /* 0x000000260c3e723c */ /* 0x040ff0000000083e */
[C---:B------:R-:W-:Y:S08]  /*1530*/  HMMA.16816.F16 R64, R12.reuse, R44, R64 ;  /* 0x0000002c0c40723c */ /* 0x040ff00000000840 */
[C---:B------:R-:W-:Y:S08]  /*1540*/  HMMA.16816.F16 R8, R12.reuse, R46, R8 ;  /* 0x0000002e0c08723c */ /* 0x040ff00000000808 */
[C---:B------:R-:W-:Y:S08]  /*1550*/  HMMA.16816.F16 R6, R12.reuse, R24, R6 ;  /* 0x000000180c06723c */ /* 0x040ff00000000806 */
[C---:B------:R-:W-:Y:S08]  /*1560*/  HMMA.16816.F16 R4, R12.reuse, R26, R4 ;  /* 0x0000001a0c04723c */ /* 0x040ff00000000804 */
[C---:B------:R-:W-:Y:S08]  /*1570*/  HMMA.16816.F16 R2, R12.reuse, R28, R2 ;  /* 0x0000001c0c02723c */ /* 0x040ff00000000802 */
[----:B------:R-:W-:Y:S01]  /*1580*/  HMMA.16816.F16 R56, R12, R30, R56 ;  /* 0x0000001e0c38723c */ /* 0x000fe20000000838 */
[----:B------:R-:W-:Y:S01]  /*1590*/  UIADD3 UR4, UPT, UPT, UR4, 0x2, URZ ;  /* 0x0000000204047890 */ /* 0x000fe2000fffe0ff */
[----:B--2---:R-:W-:Y:S04]  /*15a0*/  STS.128 [R42], R16 ;  /* 0x000000102a007388 */ /* 0x004fe80000000c00 */
[----:B---3--:R-:W-:Y:S01]  /*15b0*/  STS.128 [R41], R20 ;  /* 0x0000001429007388 */ /* 0x008fe20000000c00 */
[----:B------:R-:W-:Y:S06]  /*15c0*/  BAR.SYNC.DEFER_BLOCKING 0x0 ;  /* 0x0000000000007b1d */ /* 0x000fec0000010000 */
[----:B------:R-:W-:Y:S04]  /*15d0*/  LDSM.16.M88.4 R32, [R50] ;  /* 0x000000003220783b */ /* 0x000fe80000000200 */
[----:B------:R-:W0:Y:S04]  /*15e0*/  LDSM.16.MT88.4 R36, [R43] ;  /* 0x000000002b24783b */ /* 0x000e280000004200 */
[----:B------:R-:W-:Y:S04]  /*15f0*/  LDSM.16.MT88.4 R44, [R49] ;  /* 0x00000000312c783b */ /* 0x000fe80000004200 */
[----:B------:R-:W1:Y:S04]  /*1600*/  LDSM.16.MT88.4 R40, [R40] ;  /* 0x000000002828783b */ /* 0x000e680000004200 */
[----:B------:R-:W2:Y:S04]  /*1610*/  LDSM.16.MT88.4 R48, [R48] ;  /* 0x000000003030783b */ /* 0x000ea80000004200 */
[----:B------:R-:W3:Y:S01]  /*1620*/  LDSM.16.M88.4 R52, [R52] ;  /* 0x000000003434783b */ /* 0x000ee20000000200 */
[C---:B0-----:R-:W-:Y:S08]  /*1630*/  HMMA.16816.F16 R22, R32.reuse, R36, R76 ;  /* 0x000000242016723c */ /* 0x041ff0000000084c */
[C---:B------:R-:W-:Y:S08]  /*1640*/  HMMA.16816.F16 R20, R32.reuse, R38, R74 ;  /* 0x000000262014723c */ /* 0x040ff0000000084a */
[C---:B-1----:R-:W-:Y:S08]  /*1650*/  HMMA.16816.F16 R18, R32.reuse, R40, R72 ;  /* 0x000000282012723c */ /* 0x042ff00000000848 */
[C---:B------:R-:W-:Y:S08]  /*1660*/  HMMA.16816.F16 R16, R32.reuse, R42, R70 ;  /* 0x0000002a2010723c */ /* 0x040ff00000000846 */
[C---:B------:R-:W-:Y:S08]  /*1670*/  HMMA.16816.F16 R14, R32.reuse, R44, R68 ;  /* 0x0000002c200e723c */ /* 0x040ff00000000844 */
[C---:B------:R-:W-:Y:S08]  /*1680*/  HMMA.16816.F16 R12, R32.reuse, R46, R66 ;  /* 0x0000002e200c723c */ /* 0x040ff00000000842 */
[C---:B--2---:R-:W-:Y:S08]  /*1690*/  HMMA.16816.F16 R10, R32.reuse, R48, R10 ;  /* 0x00000030200a723c */ /* 0x044ff0000000080a */
[----:B------:R-:W-:Y:S08]  /*16a0*/  HMMA.16816.F16 R58, R32, R50, R58 ;  /* 0x00000032203a723c */ /* 0x000ff0000000083a */
[C---:B---3--:R-:W-:Y:S08]  /*16b0*/  HMMA.16816.F16 R60, R52.reuse, R36, R60 ;  /* 0x00000024343c723c */ /* 0x048ff0000000083c */
[C---:B------:R-:W-:Y:S08]  /*16c0*/  HMMA.16816.F16 R62, R52.reuse, R38, R62 ;  /* 0x00000026343e723c */ /* 0x040ff0000000083e */
[C---:B------:R-:W-:Y:S08]  /*16d0*/  HMMA.16816.F16 R64, R52.reuse, R40, R64 ;  /* 0x000000283440723c */ /* 0x040ff00000000840 */
[C---:B------:R-:W-:Y:S08]  /*16e0*/  HMMA.16816.F16 R8, R52.reuse, R42, R8 ;  /* 0x0000002a3408723c */ /* 0x040ff00000000808 */
[C---:B------:R-:W-:Y:S08]  /*16f0*/  HMMA.16816.F16 R6, R52.reuse, R44, R6 ;  /* 0x0000002c3406723c */ /* 0x040ff00000000806 */
[C---:B------:R-:W-:Y:S08]  /*1700*/  HMMA.16816.F16 R4, R52.reuse, R46, R4 ;  /* 0x0000002e3404723c */ /* 0x040ff00000000804 */
[C---:B------:R-:W-:Y:S08]  /*1710*/  HMMA.16816.F16 R2, R52.reuse, R48, R2 ;  /* 0x000000303402723c */ /* 0x040ff00000000802 */
[----:B------:R-:W-:Y:S01]  /*1720*/  HMMA.16816.F16 R56, R52, R50, R56 ;  /* 0x000000323438723c */ /* 0x000fe20000000838 */
[----:B------:R-:W-:-:S15]  /*1730*/  BAR.SYNC.DEFER_BLOCKING 0x0 ;  /* 0x0000000000007b1d */ /* 0x000fde0000010000 */
[----:B------:R-:W-:-:S04]  /*1740*/  NOP ;  /* 0x0000000000007918 */ /* 0x000fc80000000000 */
.L_x_3:
[----:B------:R-:W-:Y:S05]  /*1750*/  BRA.U UP1, `(.L_x_0) ;  /* 0x0000000501387547 */ /* 0x000fea000b800000 */
[----:B------:R-:W0:Y:S01]  /*1760*/  LDCU UR5, c[0x0][0x360] ;  /* 0x00006c00ff0577ac */ /* 0x000e220008000800 */
[----:B------:R-:W1:Y:S01]  /*1770*/  LDC R30, c[0x0][0x39c] ;  /* 0x0000e700ff1e7b82 */ /* 0x000e620000000800 */
[----:B------:R-:W-:-:S07]  /*1780*/  USHF.L.U32 UR4, UR4, 0x4, URZ ;  /* 0x0000000404047899 */ /* 0x000fce00080006ff */
[----:B------:R-:W2:Y:S01]  /*1790*/  LDC.64 R24, c[0x0][0x380] ;  /* 0x0000e000ff187b82 */ /* 0x000ea20000000a00 */
[----:B------:R-:W-:-:S07]  /*17a0*/  VIADD R81, R81, UR4 ;  /* 0x0000000451517c36 */ /* 0x000fce0008000000 */
[----:B------:R-:W3:Y:S01]  /*17b0*/  LDC.64 R28, c[0x0][0x388] ;  /* 0x0000e200ff1c7b82 */ /* 0x000ee20000000a00 */
[----:B0-----:R-:W-:-:S04]  /*17c0*/  IMAD R32, R80, UR5, R79 ;  /* 0x0000000550207c24 */ /* 0x001fc8000f8e024f */
[----:B------:R-:W-:-:S05]  /*17d0*/  IMAD.SHL.U32 R26, R32, 0x8, RZ ;  /* 0x00000008201a7824 */ /* 0x000fca00078e00ff */
[----:B------:R-:W-:-:S05]  /*17e0*/  LOP3.LUT R27, R26, 0x78, RZ, 0xc0, !PT ;  /* 0x000000781a1b7812 */ /* 0x000fca00078ec0ff */
[----:B----4-:R-:W-:Y:S02]  /*17f0*/  IMAD R27, R0, 0x80, R27 ;  /* 0x00000080001b7824 */ /* 0x010fe400078e021b */
[----:B--2---:R-:W-:-:S04]  /*1800*/  IMAD.WIDE.U32 R24, R81, 0x2, R24 ;  /* 0x0000000251187825 */ /* 0x004fc800078e0018 */
[----:B-1----:R-:W-:-:S04]  /*1810*/  IMAD R27, R30, UR4, R27 ;  /* 0x000000041e1b7c24 */ /* 0x002fc8000f8e021b */
[----:B---3--:R-:W-:Y:S02]  /*1820*/  IMAD.WIDE R28, R27, 0x2, R28 ;  /* 0x000000021b1c7825 */ /* 0x008fe400078e021c */
[----:B------:R-:W2:Y:S04]  /*1830*/  LDG.E.128 R24, desc[UR10][R24.64] ;  /* 0x0000000a18187981 */ /* 0x000ea8000c1e1d00 */
[----:B------:R-:W3:Y:S01]  /*1840*/  LDG.E.128 R28, desc[UR10][R28.64] ;  /* 0x0000000a1c1c7981 */ /* 0x000ee2000c1e1d00 */
[----:B------:R-:W0:Y:S01]  /*1850*/  S2UR UR5, SR_CgaCtaId ;  /* 0x00000000000579c3 */ /* 0x000e220000008800 */
[----:B------:R-:W-:Y:S01]  /*1860*/  UMOV UR4, 0x400 ;  /* 0x0000040000047882 */ /* 0x000fe20000000000 */
[----:B------:R-:W-:Y:S01]  /*1870*/  IMAD.SHL.U32 R33, R32, 0x10, RZ ;  /* 0x0000001020217824 */ /* 0x000fe200078e00ff */
[----:B------:R-:W1:Y:S04]  /*1880*/  S2R R34, SR_LANEID ;  /* 0x0000000000227919 */ /* 0x000e680000000000 */
[----:B------:R-:W-:Y:S01]  /*1890*/  LOP3.LUT R36, R33, 0xffffff00, RZ, 0xc0, !PT ;  /* 0xffffff0021247812 */ /* 0x000fe200078ec0ff */
[----:B0-----:R-:W-:-:S02]  /*18a0*/  ULEA UR6, UR5, UR4, 0x18 ;  /* 0x0000000405067291 */ /* 0x001fc4000f8ec0ff */
[----:B------:R-:W-:-:S04]  /*18b0*/  UIADD3 UR4, UPT, UPT, UR4, 0x1000, URZ ;  /* 0x0000100004047890 */ /* 0x000fc8000fffe0ff */
[----:B------:R-:W-:Y:S01]  /*18c0*/  ULEA UR4, UR5, UR4, 0x18 ;  /* 0x0000000405047291 */ /* 0x000fe2000f8ec0ff */
[--C-:B-1----:R-:W-:Y:S02]  /*18d0*/  SHF.R.U32.HI R35, RZ, 0x3, R34.reuse ;  /* 0x00000003ff237819 */ /* 0x102fe40000011622 */
[----:B------:R-:W-:Y:S02]  /*18e0*/  LOP3.LUT R37, R34, 0x7, RZ, 0xc0, !PT ;  /* 0x0000000722257812 */ /* 0x000fe400078ec0ff */
[----:B------:R-:W-:Y:S01]  /*18f0*/  SHF.R.U32.HI R38, RZ, 0x4, R34 ;  /* 0x00000004ff267819 */ /* 0x000fe20000011622 */
[----:B------:R-:W-:Y:S01]  /*1900*/  IMAD.SHL.U32 R40, R35, 0x8, RZ ;  /* 0x0000000823287824 */ /* 0x000fe200078e00ff */
[C---:B------:R-:W-:Y:S02]  /*1910*/  LOP3.LUT R34, R33.reuse, 0xffffffe0, RZ, 0xc0, !PT ;  /* 0xffffffe021227812 */ /* 0x040fe400078ec0ff */
[C---:B------:R-:W-:Y:S01]  /*1920*/  LOP3.LUT R35, R33.reuse, 0x10, RZ, 0xc0, !PT ;  /* 0x0000001021237812 */ /* 0x040fe200078ec0ff */
[----:B------:R-:W-:Y:S01]  /*1930*/  IMAD.SHL.U32 R38, R38, 0x8, RZ ;  /* 0x0000000826267824 */ /* 0x000fe200078e00ff */
[----:B------:R-:W-:-:S02]  /*1940*/  LOP3.LUT R33, R33, 0xf0, RZ, 0xc0, !PT ;  /* 0x000000f021217812 */ /* 0x000fc400078ec0ff */
[----:B------:R-:W-:Y:S01]  /*1950*/  IADD3 R34, PT, PT, R35, UR6, R34 ;  /* 0x0000000623227c10 */ /* 0x000fe2000fffe022 */
[C---:B------:R-:W-:Y:S01]  /*1960*/  IMAD.SHL.U32 R35, R32.reuse, 0x20, RZ ;  /* 0x0000002020237824 */ /* 0x040fe200078e00ff */
[----:B------:R-:W-:Y:S02]  /*1970*/  IADD3 R33, PT, PT, R33, UR4, R36 ;  /* 0x0000000421217c10 */ /* 0x000fe4000fffe024 */
[----:B------:R-:W-:Y:S02]  /*1980*/  LOP3.LUT R32, R32, 0x3fff80, RZ, 0xc0, !PT ;  /* 0x003fff8020207812 */ /* 0x000fe400078ec0ff */
[----:B------:R-:W-:Y:S02]  /*1990*/  LOP3.LUT R35, R35, 0xc00, RZ, 0xc0, !PT ;  /* 0x00000c0023237812 */ /* 0x000fe400078ec0ff */
[----:B------:R-:W-:Y:S01]  /*19a0*/  LOP3.LUT R37, R40, 0x8, R37, 0xe2, !PT ;  /* 0x0000000828257812 */ /* 0x000fe200078ee225 */
[----:B------:R-:W-:Y:S02]  /*19b0*/  VIADD R32, R32, UR4 ;  /* 0x0000000420207c36 */ /* 0x000fe40008000000 */
[----:B------:R-:W-:Y:S01]  /*19c0*/  VIADD R35, R35, UR6 ;  /* 0x0000000623237c36 */ /* 0x000fe20008000000 */
[C---:B------:R-:W-:Y:S01]  /*19d0*/  LEA R40, R37.reuse, R38, 0x7 ;  /* 0x0000002625287211 */ /* 0x040fe200078e38ff */
[----:B------:R-:W-:-:S02]  /*19e0*/  IMAD R44, R37, 0x10, R38 ;  /* 0x00000010252c7824 */ /* 0x000fc400078e0226 */
[C---:B------:R-:W-:Y:S02]  /*19f0*/  VIADD R38, R32.reuse, 0x40 ;  /* 0x0000004020267836 */ /* 0x040fe40000000000 */
[C---:B------:R-:W-:Y:S02]  /*1a00*/  VIADD R37, R32.reuse, 0x20 ;  /* 0x0000002020257836 */ /* 0x040fe40000000000 */
[----:B------:R-:W-:Y:S01]  /*1a10*/  VIADD R39, R32, 0x60 ;  /* 0x0000006020277836 */ /* 0x000fe20000000000 */
[C---:B------:R-:W-:Y:S01]  /*1a20*/  LEA R38, R40.reuse, R38, 0x1 ;  /* 0x0000002628267211 */ /* 0x040fe200078e08ff */
[----:B------:R-:W-:Y:S02]  /*1a30*/  VIADD R36, R35, 0x200 ;  /* 0x0000020023247836 */ /* 0x000fe40000000000 */
[----:B------:R-:W-:Y:S02]  /*1a40*/  IMAD.U32 R48, R40, 0x2, R32 ;  /* 0x0000000228307824 */ /* 0x000fe400078e0020 */
[----:B------:R-:W-:-:S02]  /*1a50*/  IMAD.U32 R49, R44, 0x2, R35 ;  /* 0x000000022c317824 */ /* 0x000fc400078e0023 */
[C---:B------:R-:W-:Y:S02]  /*1a60*/  IMAD.U32 R32, R40.reuse, 0x2, R37 ;  /* 0x0000000228207824 */ /* 0x040fe400078e0025 */
[----:B------:R-:W-:Y:S02]  /*1a70*/  IMAD.U32 R40, R40, 0x2, R39 ;  /* 0x0000000228287824 */ /* 0x000fe400078e0027 */
        /* <DEDUP_REMOVED lines=8> */
[----:B------:R-:W3:Y:S04]  /*1b00*/  LDSM.16.MT88.4 R40, [R40] ;  /* 0x000000002828783b */ /* 0x000ee80000004200 */
[----:B------:R-:W4:Y:S01]  /*1b10*/  LDSM.16.M88.4 R44, [R44] ;  /* 0x000000002c2c783b */ /* 0x000f220000000200 */
[C---:B0-----:R-:W-:Y:S08]  /*1b20*/  HMMA.16816.F16 R22, R24.reuse, R28, R22 ;  /* 0x0000001c1816723c */ /* 0x041ff00000000816 */
[C---:B------:R-:W-:Y:S08]  /*1b30*/  HMMA.16816.F16 R20, R24.reuse, R30, R20 ;  /* 0x0000001e1814723c */ /* 0x040ff00000000814 */
[C---:B-1----:R-:W-:Y:S08]  /*1b40*/  HMMA.16816.F16 R18, R24.reuse, R32, R18 ;  /* 0x000000201812723c */ /* 0x042ff00000000812 */
[C---:B------:R-:W-:Y:S08]  /*1b50*/  HMMA.16816.F16 R16, R24.reuse, R34, R16 ;  /* 0x000000221810723c */ /* 0x040ff00000000810 */
[C---:B--2---:R-:W-:Y:S08]  /*1b60*/  HMMA.16816.F16 R14, R24.reuse, R36, R14 ;  /* 0x00000024180e723c */ /* 0x044ff0000000080e */
[C---:B------:R-:W-:Y:S08]  /*1b70*/  HMMA.16816.F16 R12, R24.reuse, R38, R12 ;  /* 0x00000026180c723c */ /* 0x040ff0000000080c */
[C---:B---3--:R-:W-:Y:S08]  /*1b80*/  HMMA.16816.F16 R10, R24.reuse, R40, R10 ;  /* 0x00000028180a723c */ /* 0x048ff0000000080a */
[----:B------:R-:W-:Y:S08]  /*1b90*/  HMMA.16816.F16 R58, R24, R42, R58 ;  /* 0x0000002a183a723c */ /* 0x000ff0000000083a */
[C---:B----4-:R-:W-:Y:S08]  /*1ba0*/  HMMA.16816.F16 R60, R44.reuse, R28, R60 ;  /* 0x0000001c2c3c723c */ /* 0x050ff0000000083c */
        /* <DEDUP_REMOVED lines=9> */
.L_x_0:
[----:B------:R-:W2:Y:S01]  /*1c40*/  LDCU UR4, c[0x0][0x360] ;  /* 0x00006c00ff0477ac */ /* 0x000ea20008000800 */
[----:B------:R-:W1:Y:S01]  /*1c50*/  S2R R24, SR_LANEID ;  /* 0x0000000000187919 */ /* 0x000e620000000000 */
[----:B------:R-:W5:Y:S08]  /*1c60*/  LDC R30, c[0x0][0x39c] ;  /* 0x0000e700ff1e7b82 */ /* 0x000f700000000800 */
[----:B------:R-:W0:Y:S01]  /*1c70*/  LDC.64 R28, c[0x0][0x390] ;  /* 0x0000e400ff1c7b82 */ /* 0x000e220000000a00 */
[----:B--2---:R-:W-:-:S05]  /*1c80*/  IMAD R79, R80, UR4, R79 ;  /* 0x00000004504f7c24 */ /* 0x004fca000f8e024f */
[----:B------:R-:W-:Y:S02]  /*1c90*/  LOP3.LUT R25, R79, 0x60, RZ, 0xc0, !PT ;  /* 0x000000604f197812 */ /* 0x000fe400078ec0ff */
[----:B------:R-:W-:Y:S02]  /*1ca0*/  SHF.R.U32.HI R79, RZ, 0x1, R79 ;  /* 0x00000001ff4f7819 */ /* 0x000fe4000001164f */
[----:B-----5:R-:W-:Y:S01]  /*1cb0*/  SHF.R.U32.HI R33, RZ, 0x1, R30 ;  /* 0x00000001ff217819 */ /* 0x020fe2000001161e */
[----:B---3--:R-:W-:Y:S01]  /*1cc0*/  IMAD R25, R78, 0x80, R25 ;  /* 0x000000804e197824 */ /* 0x008fe200078e0219 */
[----:B------:R-:W-:-:S03]  /*1cd0*/  LOP3.LUT R79, R79, 0x1fffc0, RZ, 0xc0, !PT ;  /* 0x001fffc04f4f7812 */ /* 0x000fc600078ec0ff */
[----:B------:R-:W-:Y:S01]  /*1ce0*/  IMAD R26, R25, R30, RZ ;  /* 0x0000001e191a7224 */ /* 0x000fe200078e02ff */
[----:B-1----:R-:W-:Y:S01]  /*1cf0*/  SHF.R.U32.HI R27, RZ, 0x2, R24 ;  /* 0x00000002ff1b7819 */ /* 0x002fe20000011618 */
[----:B----4-:R-:W-:Y:S01]  /*1d00*/  IMAD R79, R0, 0x80, R79 ;  /* 0x00000080004f7824 */ /* 0x010fe200078e024f */
[----:B------:R-:W-:Y:S01]  /*1d10*/  LOP3.LUT R24, R24, 0x3, RZ, 0xc0, !PT ;  /* 0x0000000318187812 */ /* 0x000fe200078ec0ff */
[----:B------:R-:W-:Y:S02]  /*1d20*/  IMAD.MOV.U32 R25, RZ, RZ, RZ ;  /* 0x000000ffff197224 */ /* 0x000fe400078e00ff */
[--C-:B------:R-:W-:Y:S02]  /*1d30*/  IMAD.IADD R31, R79, 0x1, R26.reuse ;  /* 0x000000014f1f7824 */ /* 0x100fe400078e021a */
[----:B------:R-:W-:Y:S02]  /*1d40*/  IMAD R0, R30, 0x10, R26 ;  /* 0x000000101e007824 */ /* 0x000fe400078e021a */
[----:B------:R-:W-:-:S04]  /*1d50*/  IMAD.WIDE.U32 R26, R27, R33, R24 ;  /* 0x000000211b1a7225 */ /* 0x000fc800078e0018 */
[----:B0-----:R-:W-:-:S04]  /*1d60*/  IMAD.WIDE R24, R31, 0x2, R28 ;  /* 0x000000021f187825 */ /* 0x001fc800078e021c */
[----:B------:R-:W-:Y:S01]  /*1d70*/  IMAD.IADD R79, R79, 0x1, R0 ;  /* 0x000000014f4f7824 */ /* 0x000fe200078e0200 */
[----:B------:R-:W-:-:S03]  /*1d80*/  LEA R24, P0, R26, R24, 0x2 ;  /* 0x000000181a187211 */ /* 0x000fc600078010ff */
[----:B------:R-:W-:Y:S01]  /*1d90*/  IMAD.WIDE R28, R79, 0x2, R28 ;  /* 0x000000024f1c7825 */ /* 0x000fe200078e021c */
[C---:B------:R-:W-:Y:S02]  /*1da0*/  LEA.HI.X R25, R26.reuse, R25, R27, 0x2, P0 ;  /* 0x000000191a197211 */ /* 0x040fe400000f141b */
[----:B------:R-:W-:-:S03]  /*1db0*/  LEA R28, P0, R26, R28, 0x2 ;  /* 0x0000001c1a1c7211 */ /* 0x000fc600078010ff */
[----:B------:R-:W-:Y:S01]  /*1dc0*/  STG.E desc[UR10][R24.64], R22 ;  /* 0x0000001618007986 */ /* 0x000fe2000c10190a */
[----:B------:R-:W-:Y:S01]  /*1dd0*/  LEA.HI.X R29, R26, R29, R27, 0x2, P0 ;  /* 0x0000001d1a1d7211 */ /* 0x000fe200000f141b */
[----:B------:R-:W-:-:S04]  /*1de0*/  IMAD.WIDE.U32 R26, R33, 0x20, R24 ;  /* 0x00000020211a7825 */ /* 0x000fc800078e0018 */
[----:B------:R-:W-:Y:S01]  /*1df0*/  IMAD.WIDE.U32 R30, R33, 0x20, R28 ;  /* 0x00000020211e7825 */ /* 0x000fe200078e001c */
[----:B------:R-:W-:Y:S04]  /*1e00*/  STG.E desc[UR10][R26.64], R23 ;  /* 0x000000171a007986 */ /* 0x000fe8000c10190a */
        /* <DEDUP_REMOVED lines=29> */
[----:B------:R-:W-:Y:S01]  /*1fe0*/  STG.E desc[UR10][R30.64+0x70], R57 ;  /* 0x000070391e007986 */ /* 0x000fe2000c10190a */
[----:B------:R-:W-:Y:S05]  /*1ff0*/  EXIT ;  /* 0x000000000000794d */ /* 0x000fea0003800000 */
.L_x_4:
[----:B------:R-:W-:-:S00]  /*2000*/  BRA `(.L_x_4) ;  /* 0xfffffffc00fc7947 */ /* 0x000fc0000383ffff */
[----:B------:R-:W-:-:S00]  /*2010*/  NOP ;  /* 0x0000000000007918 */ /* 0x000fc00000000000 */
        /* <DEDUP_REMOVED lines=14> */
.L_x_5:


//--------------------- .nv.shared._Z7wmma_v1P6__halfS0_S0_iii --------------------------
	.section	.nv.shared._Z7wmma_v1P6__halfS0_S0_iii,"aw",@nobits
	.sectionflags	@""
	.align	2
.nv.shared._Z7wmma_v1P6__halfS0_S0_iii:
	.zero		9216


//--------------------- .nv.shared.reserved.0     --------------------------
	.section	.nv.shared.reserved.0,"aw",@nobits
	.weak		__nv_reservedSMEM_offset_0_alias
	.size		__nv_reservedSMEM_offset_0_alias, 0, 64
	.other		__nv_reservedSMEM_offset_0_alias,@"STO_CUDA_RESERVED_SHARED STV_DEFAULT"
__nv_reservedSMEM_offset_0_alias:
	.zero		0
	.zero		64


//--------------------- .nv.constant0._Z7wmma_v1P6__halfS0_S0_iii --------------------------
	.section	.nv.constant0._Z7wmma_v1P6__halfS0_S0_iii,"a",@progbits
	.sectionflags	@""
	.align	4
.nv.constant0._Z7wmma_v1P6__halfS0_S0_iii:
	.zero		932


//--------------------- SYMBOLS --------------------------

	.type		.nv.reservedSmem.offset0,@object
	.size		.nv.reservedSmem.offset0,0x4
	.type		.nv.reservedSmem.cap,@object
	.size		.nv.reservedSmem.cap,0x4
